//
// Generated by NVIDIA NVVM Compiler
//
// Compiler Build ID: CL-36424714
// Cuda compilation tools, release 13.0, V13.0.88
// Based on NVVM 20.0.0
//

.version 9.0
.target sm_100
.address_size 64

	// .globl	_Z16rgb_to_grayscalePhS_iiii
.const .align 1 .b8 SOBELX[9] = {255, 0, 1, 254, 0, 2, 255, 0, 1};
.const .align 1 .b8 SOBELY[9] = {1, 2, 1, 0, 0, 0, 255, 254, 255};
.const .align 1 .b8 GAUSSIAN[25] = {1, 4, 6, 4, 1, 4, 16, 24, 16, 4, 6, 24, 36, 24, 6, 4, 16, 24, 16, 4, 1, 4, 6, 4, 1};

.visible .entry _Z16rgb_to_grayscalePhS_iiii(
	.param .u64 .ptr .align 1 _Z16rgb_to_grayscalePhS_iiii_param_0,
	.param .u64 .ptr .align 1 _Z16rgb_to_grayscalePhS_iiii_param_1,
	.param .u32 _Z16rgb_to_grayscalePhS_iiii_param_2,
	.param .u32 _Z16rgb_to_grayscalePhS_iiii_param_3,
	.param .u32 _Z16rgb_to_grayscalePhS_iiii_param_4,
	.param .u32 _Z16rgb_to_grayscalePhS_iiii_param_5
)
{
	.reg .pred 	%p<4>;
	.reg .b16 	%rs<4>;
	.reg .b32 	%r<19>;
	.reg .b32 	%f<7>;
	.reg .b64 	%rd<9>;

	ld.param.u64 	%rd1, [_Z16rgb_to_grayscalePhS_iiii_param_0];
	ld.param.u64 	%rd2, [_Z16rgb_to_grayscalePhS_iiii_param_1];
	ld.param.u32 	%r5, [_Z16rgb_to_grayscalePhS_iiii_param_2];
	ld.param.u32 	%r6, [_Z16rgb_to_grayscalePhS_iiii_param_3];
	ld.param.u32 	%r3, [_Z16rgb_to_grayscalePhS_iiii_param_4];
	ld.param.u32 	%r4, [_Z16rgb_to_grayscalePhS_iiii_param_5];
	mov.u32 	%r8, %ctaid.x;
	mov.u32 	%r9, %ntid.x;
	mov.u32 	%r10, %tid.x;
	mad.lo.s32 	%r1, %r8, %r9, %r10;
	mov.u32 	%r11, %ctaid.y;
	mov.u32 	%r12, %ntid.y;
	mov.u32 	%r13, %tid.y;
	mad.lo.s32 	%r14, %r11, %r12, %r13;
	setp.ge.s32 	%p1, %r1, %r5;
	setp.ge.s32 	%p2, %r14, %r6;
	or.pred  	%p3, %p1, %p2;
	@%p3 bra 	$L__BB0_2;
	cvta.to.global.u64 	%rd3, %rd1;
	cvta.to.global.u64 	%rd4, %rd2;
	mul.lo.s32 	%r15, %r3, %r14;
	mad.lo.s32 	%r16, %r1, 3, %r15;
	mad.lo.s32 	%r17, %r4, %r14, %r1;
	cvt.s64.s32 	%rd5, %r16;
	add.s64 	%rd6, %rd3, %rd5;
	ld.global.u8 	%rs1, [%rd6];
	ld.global.u8 	%rs2, [%rd6+1];
	ld.global.u8 	%rs3, [%rd6+2];
	cvt.rn.f32.u16 	%f1, %rs3;
	mul.f32 	%f2, %f1, 0f3E991687;
	cvt.rn.f32.u16 	%f3, %rs2;
	fma.rn.f32 	%f4, %f3, 0f3F1645A2, %f2;
	cvt.rn.f32.u16 	%f5, %rs1;
	fma.rn.f32 	%f6, %f5, 0f3DE978D5, %f4;
	cvt.rzi.u32.f32 	%r18, %f6;
	cvt.s64.s32 	%rd7, %r17;
	add.s64 	%rd8, %rd4, %rd7;
	st.global.u8 	[%rd8], %r18;
$L__BB0_2:
	ret;

}
	// .globl	_Z5sobelPhS_iij
.visible .entry _Z5sobelPhS_iij(
	.param .u64 .ptr .align 1 _Z5sobelPhS_iij_param_0,
	.param .u64 .ptr .align 1 _Z5sobelPhS_iij_param_1,
	.param .u32 _Z5sobelPhS_iij_param_2,
	.param .u32 _Z5sobelPhS_iij_param_3,
	.param .u32 _Z5sobelPhS_iij_param_4
)
{
	.reg .pred 	%p<39>;
	.reg .b32 	%r<157>;
	.reg .b32 	%f<3>;
	.reg .b64 	%rd<56>;

	ld.param.u64 	%rd6, [_Z5sobelPhS_iij_param_0];
	ld.param.u32 	%r67, [_Z5sobelPhS_iij_param_2];
	ld.param.u32 	%r69, [_Z5sobelPhS_iij_param_4];
	cvta.to.global.u64 	%rd1, %rd6;
	mov.u32 	%r71, %ctaid.y;
	mov.u32 	%r72, %ntid.y;
	mov.u32 	%r73, %tid.y;
	mad.lo.s32 	%r1, %r71, %r72, %r73;
	mov.u32 	%r74, %ctaid.x;
	mov.u32 	%r75, %ntid.x;
	mov.u32 	%r76, %tid.x;
	mad.lo.s32 	%r2, %r74, %r75, %r76;
	shr.u32 	%r3, %r69, 1;
	sub.s32 	%r4, %r2, %r3;
	setp.eq.s32 	%p2, %r69, 0;
	mov.b32 	%r136, 0;
	mov.u32 	%r137, %r136;
	@%p2 bra 	$L__BB1_23;
	and.b32  	%r5, %r69, 3;
	and.b32  	%r6, %r69, -4;
	sub.s32 	%r78, %r2, %r3;
	add.s32 	%r7, %r78, 3;
	sub.s32 	%r8, %r1, %r3;
	mov.b32 	%r126, 0;
	mov.u64 	%rd48, SOBELX;
	mov.u64 	%rd50, SOBELY;
	mov.u32 	%r137, %r126;
	mov.u32 	%r136, %r126;
$L__BB1_2:
	ld.param.u32 	%r125, [_Z5sobelPhS_iij_param_3];
	setp.lt.u32 	%p3, %r69, 4;
	add.s32 	%r81, %r126, %r8;
	setp.lt.s32 	%p4, %r81, 0;
	setp.ge.s32 	%p5, %r81, %r125;
	or.pred  	%p1, %p4, %p5;
	mul.lo.s32 	%r12, %r81, %r67;
	mul.lo.s32 	%r13, %r126, %r69;
	mov.b32 	%r146, 0;
	@%p3 bra 	$L__BB1_13;
	and.b32  	%r82, %r69, -4;
	neg.s32 	%r133, %r82;
	add.s32 	%r132, %r13, 1;
	cvt.s64.s32 	%rd7, %r12;
	add.s64 	%rd8, %rd1, %rd7;
	add.s64 	%rd2, %rd8, 3;
	add.s32 	%r129, %r4, %r12;
	mov.u32 	%r130, %r4;
	mov.u32 	%r131, %r7;
$L__BB1_4:
	add.s32 	%r24, %r131, -2;
	add.s32 	%r83, %r131, -3;
	setp.lt.s32 	%p6, %r83, 0;
	setp.ge.s32 	%p7, %r83, %r67;
	or.pred  	%p8, %p6, %p7;
	or.pred  	%p9, %p8, %p1;
	@%p9 bra 	$L__BB1_6;
	cvt.s64.s32 	%rd9, %r129;
	add.s64 	%rd10, %rd1, %rd9;
	ld.global.u8 	%r84, [%rd10];
	add.s32 	%r85, %r132, -1;
	cvt.u64.u32 	%rd11, %r85;
	mov.u64 	%rd12, SOBELX;
	add.s64 	%rd13, %rd12, %rd11;
	ld.const.s8 	%r86, [%rd13];
	mad.lo.s32 	%r136, %r86, %r84, %r136;
	mov.u64 	%rd14, SOBELY;
	add.s64 	%rd15, %rd14, %rd11;
	ld.const.s8 	%r87, [%rd15];
	mad.lo.s32 	%r137, %r87, %r84, %r137;
$L__BB1_6:
	cvt.s64.s32 	%rd16, %r130;
	add.s64 	%rd3, %rd2, %rd16;
	setp.lt.s32 	%p10, %r24, 0;
	setp.ge.s32 	%p11, %r24, %r67;
	or.pred  	%p12, %p10, %p11;
	or.pred  	%p13, %p12, %p1;
	@%p13 bra 	$L__BB1_8;
	ld.global.u8 	%r88, [%rd3+-2];
	cvt.u64.u32 	%rd17, %r132;
	mov.u64 	%rd18, SOBELX;
	add.s64 	%rd19, %rd18, %rd17;
	ld.const.s8 	%r89, [%rd19];
	mad.lo.s32 	%r136, %r89, %r88, %r136;
	mov.u64 	%rd20, SOBELY;
	add.s64 	%rd21, %rd20, %rd17;
	ld.const.s8 	%r90, [%rd21];
	mad.lo.s32 	%r137, %r90, %r88, %r137;
$L__BB1_8:
	add.s32 	%r91, %r24, 1;
	setp.lt.s32 	%p14, %r91, 0;
	setp.ge.s32 	%p15, %r91, %r67;
	or.pred  	%p16, %p14, %p15;
	or.pred  	%p17, %p16, %p1;
	@%p17 bra 	$L__BB1_10;
	ld.global.u8 	%r92, [%rd3+-1];
	add.s32 	%r93, %r132, 1;
	cvt.u64.u32 	%rd22, %r93;
	mov.u64 	%rd23, SOBELX;
	add.s64 	%rd24, %rd23, %rd22;
	ld.const.s8 	%r94, [%rd24];
	mad.lo.s32 	%r136, %r94, %r92, %r136;
	mov.u64 	%rd25, SOBELY;
	add.s64 	%rd26, %rd25, %rd22;
	ld.const.s8 	%r95, [%rd26];
	mad.lo.s32 	%r137, %r95, %r92, %r137;
$L__BB1_10:
	setp.lt.s32 	%p18, %r131, 0;
	setp.ge.s32 	%p19, %r131, %r67;
	or.pred  	%p20, %p18, %p19;
	or.pred  	%p21, %p20, %p1;
	@%p21 bra 	$L__BB1_12;
	ld.global.u8 	%r96, [%rd3];
	add.s32 	%r97, %r132, 2;
	cvt.u64.u32 	%rd27, %r97;
	mov.u64 	%rd28, SOBELX;
	add.s64 	%rd29, %rd28, %rd27;
	ld.const.s8 	%r98, [%rd29];
	mad.lo.s32 	%r136, %r98, %r96, %r136;
	mov.u64 	%rd30, SOBELY;
	add.s64 	%rd31, %rd30, %rd27;
	ld.const.s8 	%r99, [%rd31];
	mad.lo.s32 	%r137, %r99, %r96, %r137;
$L__BB1_12:
	add.s32 	%r133, %r133, 4;
	add.s32 	%r132, %r132, 4;
	add.s32 	%r131, %r131, 4;
	add.s32 	%r130, %r130, 4;
	add.s32 	%r129, %r129, 4;
	setp.ne.s32 	%p22, %r133, 0;
	mov.u32 	%r146, %r6;
	@%p22 bra 	$L__BB1_4;
$L__BB1_13:
	setp.eq.s32 	%p23, %r5, 0;
	@%p23 bra 	$L__BB1_22;
	add.s32 	%r51, %r146, %r4;
	setp.lt.s32 	%p24, %r51, 0;
	setp.ge.s32 	%p25, %r51, %r67;
	or.pred  	%p26, %p24, %p25;
	or.pred  	%p27, %p26, %p1;
	@%p27 bra 	$L__BB1_16;
	add.s32 	%r100, %r51, %r12;
	cvt.s64.s32 	%rd32, %r100;
	add.s64 	%rd33, %rd1, %rd32;
	ld.global.u8 	%r101, [%rd33];
	add.s32 	%r102, %r146, %r13;
	cvt.u64.u32 	%rd34, %r102;
	add.s64 	%rd36, %rd48, %rd34;
	ld.const.s8 	%r103, [%rd36];
	mad.lo.s32 	%r136, %r103, %r101, %r136;
	add.s64 	%rd38, %rd50, %rd34;
	ld.const.s8 	%r104, [%rd38];
	mad.lo.s32 	%r137, %r104, %r101, %r137;
$L__BB1_16:
	setp.eq.s32 	%p28, %r5, 1;
	@%p28 bra 	$L__BB1_22;
	add.s32 	%r105, %r51, 1;
	setp.lt.s32 	%p29, %r105, 0;
	setp.ge.s32 	%p30, %r105, %r67;
	or.pred  	%p31, %p29, %p30;
	or.pred  	%p32, %p31, %p1;
	cvt.s64.s32 	%rd39, %r12;
	cvt.s64.s32 	%rd40, %r51;
	add.s64 	%rd41, %rd40, %rd39;
	add.s64 	%rd4, %rd1, %rd41;
	@%p32 bra 	$L__BB1_19;
	ld.global.u8 	%r106, [%rd4+1];
	add.s32 	%r107, %r146, %r13;
	add.s32 	%r108, %r107, 1;
	cvt.u64.u32 	%rd42, %r108;
	add.s64 	%rd44, %rd48, %rd42;
	ld.const.s8 	%r109, [%rd44];
	mad.lo.s32 	%r136, %r109, %r106, %r136;
	add.s64 	%rd46, %rd50, %rd42;
	ld.const.s8 	%r110, [%rd46];
	mad.lo.s32 	%r137, %r110, %r106, %r137;
$L__BB1_19:
	setp.eq.s32 	%p33, %r5, 2;
	@%p33 bra 	$L__BB1_22;
	add.s32 	%r111, %r51, 2;
	setp.lt.s32 	%p34, %r111, 0;
	setp.ge.s32 	%p35, %r111, %r67;
	or.pred  	%p36, %p34, %p35;
	or.pred  	%p37, %p36, %p1;
	@%p37 bra 	$L__BB1_22;
	ld.global.u8 	%r112, [%rd4+2];
	add.s32 	%r113, %r146, %r13;
	add.s32 	%r114, %r113, 2;
	cvt.u64.u32 	%rd47, %r114;
	add.s64 	%rd49, %rd48, %rd47;
	ld.const.s8 	%r115, [%rd49];
	mad.lo.s32 	%r136, %r115, %r112, %r136;
	add.s64 	%rd51, %rd50, %rd47;
	ld.const.s8 	%r116, [%rd51];
	mad.lo.s32 	%r137, %r116, %r112, %r137;
$L__BB1_22:
	add.s32 	%r126, %r126, 1;
	setp.ne.s32 	%p38, %r126, %r69;
	@%p38 bra 	$L__BB1_2;
$L__BB1_23:
	ld.param.u64 	%rd55, [_Z5sobelPhS_iij_param_1];
	cvta.to.global.u64 	%rd52, %rd55;
	min.s32 	%r117, %r136, 255;
	max.s32 	%r118, %r117, 0;
	min.s32 	%r119, %r137, 255;
	max.s32 	%r120, %r119, 0;
	mul.lo.s32 	%r121, %r118, %r118;
	mad.lo.s32 	%r122, %r120, %r120, %r121;
	cvt.rn.f32.u32 	%f1, %r122;
	sqrt.rn.f32 	%f2, %f1;
	cvt.rzi.s32.f32 	%r123, %f2;
	mad.lo.s32 	%r124, %r67, %r1, %r2;
	cvt.u64.u32 	%rd53, %r124;
	add.s64 	%rd54, %rd52, %rd53;
	st.global.u8 	[%rd54], %r123;
	ret;

}
	// .globl	_Z8gaussianPhS_iij
.visible .entry _Z8gaussianPhS_iij(
	.param .u64 .ptr .align 1 _Z8gaussianPhS_iij_param_0,
	.param .u64 .ptr .align 1 _Z8gaussianPhS_iij_param_1,
	.param .u32 _Z8gaussianPhS_iij_param_2,
	.param .u32 _Z8gaussianPhS_iij_param_3,
	.param .u32 _Z8gaussianPhS_iij_param_4
)
{
	.reg .pred 	%p<39>;
	.reg .b16 	%rs<15>;
	.reg .b32 	%r<66>;
	.reg .b32 	%f<56>;
	.reg .b64 	%rd<42>;

	ld.param.u64 	%rd6, [_Z8gaussianPhS_iij_param_0];
	ld.param.u32 	%r29, [_Z8gaussianPhS_iij_param_2];
	ld.param.u32 	%r30, [_Z8gaussianPhS_iij_param_3];
	ld.param.u32 	%r31, [_Z8gaussianPhS_iij_param_4];
	cvta.to.global.u64 	%rd1, %rd6;
	mov.u32 	%r32, %ctaid.y;
	mov.u32 	%r33, %ntid.y;
	mov.u32 	%r34, %tid.y;
	mad.lo.s32 	%r1, %r32, %r33, %r34;
	mov.u32 	%r35, %ctaid.x;
	mov.u32 	%r36, %ntid.x;
	mov.u32 	%r37, %tid.x;
	mad.lo.s32 	%r2, %r35, %r36, %r37;
	shr.u32 	%r3, %r31, 1;
	sub.s32 	%r4, %r2, %r3;
	setp.eq.s32 	%p2, %r31, 0;
	mov.f32 	%f46, 0f00000000;
	@%p2 bra 	$L__BB2_23;
	and.b32  	%r5, %r31, 3;
	and.b32  	%r6, %r31, -4;
	neg.s32 	%r7, %r6;
	sub.s32 	%r39, %r2, %r3;
	add.s32 	%r8, %r39, 3;
	sub.s32 	%r9, %r1, %r3;
	mov.f32 	%f46, 0f00000000;
	mov.b32 	%r59, 0;
	mov.u64 	%rd36, GAUSSIAN;
$L__BB2_2:
	setp.lt.u32 	%p3, %r31, 4;
	add.s32 	%r41, %r59, %r9;
	setp.lt.s32 	%p4, %r41, 0;
	setp.ge.s32 	%p5, %r41, %r30;
	or.pred  	%p1, %p4, %p5;
	mul.lo.s32 	%r11, %r41, %r29;
	mul.lo.s32 	%r12, %r59, %r31;
	mov.b32 	%r65, 0;
	@%p3 bra 	$L__BB2_13;
	add.s32 	%r63, %r12, 1;
	cvt.s64.s32 	%rd7, %r11;
	add.s64 	%rd8, %rd1, %rd7;
	add.s64 	%rd2, %rd8, 3;
	add.s32 	%r60, %r4, %r11;
	mov.u32 	%r61, %r4;
	mov.u32 	%r62, %r8;
	mov.u32 	%r64, %r7;
$L__BB2_4:
	add.s32 	%r20, %r62, -2;
	add.s32 	%r42, %r62, -3;
	setp.lt.s32 	%p6, %r42, 0;
	setp.ge.s32 	%p7, %r42, %r29;
	or.pred  	%p8, %p6, %p7;
	or.pred  	%p9, %p8, %p1;
	@%p9 bra 	$L__BB2_6;
	cvt.s64.s32 	%rd9, %r60;
	add.s64 	%rd10, %rd1, %rd9;
	ld.global.u8 	%rs1, [%rd10];
	cvt.rn.f32.u16 	%f23, %rs1;
	add.s32 	%r43, %r63, -1;
	cvt.u64.u32 	%rd11, %r43;
	add.s64 	%rd13, %rd36, %rd11;
	ld.const.s8 	%rs2, [%rd13];
	cvt.rn.f32.s16 	%f24, %rs2;
	div.rn.f32 	%f25, %f24, 0f437F0000;
	fma.rn.f32 	%f46, %f25, %f23, %f46;
$L__BB2_6:
	cvt.s64.s32 	%rd14, %r61;
	add.s64 	%rd3, %rd2, %rd14;
	setp.lt.s32 	%p10, %r20, 0;
	setp.ge.s32 	%p11, %r20, %r29;
	or.pred  	%p12, %p10, %p11;
	or.pred  	%p13, %p12, %p1;
	@%p13 bra 	$L__BB2_8;
	ld.global.u8 	%rs3, [%rd3+-2];
	cvt.rn.f32.u16 	%f26, %rs3;
	cvt.u64.u32 	%rd15, %r63;
	add.s64 	%rd17, %rd36, %rd15;
	ld.const.s8 	%rs4, [%rd17];
	cvt.rn.f32.s16 	%f27, %rs4;
	div.rn.f32 	%f28, %f27, 0f437F0000;
	fma.rn.f32 	%f46, %f28, %f26, %f46;
$L__BB2_8:
	add.s32 	%r44, %r20, 1;
	setp.lt.s32 	%p14, %r44, 0;
	setp.ge.s32 	%p15, %r44, %r29;
	or.pred  	%p16, %p14, %p15;
	or.pred  	%p17, %p16, %p1;
	@%p17 bra 	$L__BB2_10;
	ld.global.u8 	%rs5, [%rd3+-1];
	cvt.rn.f32.u16 	%f29, %rs5;
	add.s32 	%r45, %r63, 1;
	cvt.u64.u32 	%rd18, %r45;
	add.s64 	%rd20, %rd36, %rd18;
	ld.const.s8 	%rs6, [%rd20];
	cvt.rn.f32.s16 	%f30, %rs6;
	div.rn.f32 	%f31, %f30, 0f437F0000;
	fma.rn.f32 	%f46, %f31, %f29, %f46;
$L__BB2_10:
	setp.lt.s32 	%p18, %r62, 0;
	setp.ge.s32 	%p19, %r62, %r29;
	or.pred  	%p20, %p18, %p19;
	or.pred  	%p21, %p20, %p1;
	@%p21 bra 	$L__BB2_12;
	ld.global.u8 	%rs7, [%rd3];
	cvt.rn.f32.u16 	%f32, %rs7;
	add.s32 	%r46, %r63, 2;
	cvt.u64.u32 	%rd21, %r46;
	add.s64 	%rd23, %rd36, %rd21;
	ld.const.s8 	%rs8, [%rd23];
	cvt.rn.f32.s16 	%f33, %rs8;
	div.rn.f32 	%f34, %f33, 0f437F0000;
	fma.rn.f32 	%f46, %f34, %f32, %f46;
$L__BB2_12:
	add.s32 	%r64, %r64, 4;
	add.s32 	%r63, %r63, 4;
	add.s32 	%r62, %r62, 4;
	add.s32 	%r61, %r61, 4;
	add.s32 	%r60, %r60, 4;
	setp.ne.s32 	%p22, %r64, 0;
	mov.u32 	%r65, %r6;
	@%p22 bra 	$L__BB2_4;
$L__BB2_13:
	setp.eq.s32 	%p23, %r5, 0;
	@%p23 bra 	$L__BB2_22;
	add.s32 	%r27, %r65, %r4;
	setp.lt.s32 	%p24, %r27, 0;
	setp.ge.s32 	%p25, %r27, %r29;
	or.pred  	%p26, %p24, %p25;
	or.pred  	%p27, %p26, %p1;
	@%p27 bra 	$L__BB2_16;
	add.s32 	%r47, %r27, %r11;
	cvt.s64.s32 	%rd24, %r47;
	add.s64 	%rd25, %rd1, %rd24;
	ld.global.u8 	%rs9, [%rd25];
	cvt.rn.f32.u16 	%f35, %rs9;
	add.s32 	%r48, %r65, %r12;
	cvt.u64.u32 	%rd26, %r48;
	add.s64 	%rd28, %rd36, %rd26;
	ld.const.s8 	%rs10, [%rd28];
	cvt.rn.f32.s16 	%f36, %rs10;
	div.rn.f32 	%f37, %f36, 0f437F0000;
	fma.rn.f32 	%f46, %f37, %f35, %f46;
$L__BB2_16:
	setp.eq.s32 	%p28, %r5, 1;
	@%p28 bra 	$L__BB2_22;
	add.s32 	%r49, %r27, 1;
	setp.lt.s32 	%p29, %r49, 0;
	setp.ge.s32 	%p30, %r49, %r29;
	or.pred  	%p31, %p29, %p30;
	or.pred  	%p32, %p31, %p1;
	cvt.s64.s32 	%rd29, %r11;
	cvt.s64.s32 	%rd30, %r27;
	add.s64 	%rd31, %rd30, %rd29;
	add.s64 	%rd4, %rd1, %rd31;
	@%p32 bra 	$L__BB2_19;
	ld.global.u8 	%rs11, [%rd4+1];
	cvt.rn.f32.u16 	%f38, %rs11;
	add.s32 	%r50, %r65, %r12;
	add.s32 	%r51, %r50, 1;
	cvt.u64.u32 	%rd32, %r51;
	add.s64 	%rd34, %rd36, %rd32;
	ld.const.s8 	%rs12, [%rd34];
	cvt.rn.f32.s16 	%f39, %rs12;
	div.rn.f32 	%f40, %f39, 0f437F0000;
	fma.rn.f32 	%f46, %f40, %f38, %f46;
$L__BB2_19:
	setp.eq.s32 	%p33, %r5, 2;
	@%p33 bra 	$L__BB2_22;
	add.s32 	%r52, %r27, 2;
	setp.lt.s32 	%p34, %r52, 0;
	setp.ge.s32 	%p35, %r52, %r29;
	or.pred  	%p36, %p34, %p35;
	or.pred  	%p37, %p36, %p1;
	@%p37 bra 	$L__BB2_22;
	ld.global.u8 	%rs13, [%rd4+2];
	cvt.rn.f32.u16 	%f41, %rs13;
	add.s32 	%r53, %r65, %r12;
	add.s32 	%r54, %r53, 2;
	cvt.u64.u32 	%rd35, %r54;
	add.s64 	%rd37, %rd36, %rd35;
	ld.const.s8 	%rs14, [%rd37];
	cvt.rn.f32.s16 	%f42, %rs14;
	div.rn.f32 	%f43, %f42, 0f437F0000;
	fma.rn.f32 	%f46, %f43, %f41, %f46;
$L__BB2_22:
	add.s32 	%r59, %r59, 1;
	setp.ne.s32 	%p38, %r59, %r31;
	@%p38 bra 	$L__BB2_2;
$L__BB2_23:
	ld.param.u64 	%rd41, [_Z8gaussianPhS_iij_param_1];
	cvta.to.global.u64 	%rd38, %rd41;
	cvt.rzi.s32.f32 	%r55, %f46;
	min.s32 	%r56, %r55, 255;
	max.s32 	%r57, %r56, 0;
	mad.lo.s32 	%r58, %r29, %r1, %r2;
	cvt.u64.u32 	%rd39, %r58;
	add.s64 	%rd40, %rd38, %rd39;
	st.global.u8 	[%rd40], %r57;
	ret;

}


// ===== COMPILED SASS (sm_100) =====

	.target	sm_100

	.elftype	@"ET_EXEC"


//--------------------- .note.nv.tkinfo           --------------------------
	.section	.note.nv.tkinfo,"",@"SHT_NOTE"
	.sectionflags	@"SHF_NOTE_NV_TKINFO"
	.tkinfo
        /*0018*/ 	.word	0x00000002
        /*0030*/ 	.string	""
        /*0030*/ 	.string	"ptxas"
        /*0030*/ 	.string	"Cuda compilation tools, release 13.0, V13.0.88"
        /*0030*/ 	.string	"Build cuda_13.0.r13.0/compiler.36424714_0"
        /*0030*/ 	.string	"-arch sm_100 -m 64 "



//--------------------- .note.nv.cuinfo           --------------------------
	.section	.note.nv.cuinfo,"",@"SHT_NOTE"
	.sectionflags	@"SHF_NOTE_NV_CUINFO"
        /*0018*/ 	.short	0x0002
        /*001a*/ 	.short	0x0064
        /*001c*/ 	.short	0x0082
	.zero		2


//--------------------- .nv.info                  --------------------------
	.section	.nv.info,"",@"SHT_CUDA_INFO"
	.align	4


	//----- nvinfo : EIATTR_REGCOUNT
	.align		4
        /*0000*/ 	.byte	0x04, 0x2f
        /*0002*/ 	.short	(.L_4 - .L_3)
	.align		4
.L_3:
        /*0004*/ 	.word	index@(_Z16rgb_to_grayscalePhS_iiii)
        /*0008*/ 	.word	0x0000000c


	//----- nvinfo : EIATTR_FRAME_SIZE
	.align		4
.L_4:
        /*000c*/ 	.byte	0x04, 0x11
        /*000e*/ 	.short	(.L_6 - .L_5)
	.align		4
.L_5:
        /*0010*/ 	.word	index@(_Z16rgb_to_grayscalePhS_iiii)
        /*0014*/ 	.word	0x00000000


	//----- nvinfo : EIATTR_REGCOUNT
	.align		4
.L_6:
        /*0018*/ 	.byte	0x04, 0x2f
        /*001a*/ 	.short	(.L_8 - .L_7)
	.align		4
.L_7:
        /*001c*/ 	.word	index@(_Z5sobelPhS_iij)
        /*0020*/ 	.word	0x00000020


	//----- nvinfo : EIATTR_FRAME_SIZE
	.align		4
.L_8:
        /*0024*/ 	.byte	0x04, 0x11
        /*0026*/ 	.short	(.L_10 - .L_9)
	.align		4
.L_9:
        /*0028*/ 	.word	index@($__internal_1_$__cuda_sm20_sqrt_rn_f32_slowpath)
        /*002c*/ 	.word	0x00000000


	//----- nvinfo : EIATTR_FRAME_SIZE
	.align		4
.L_10:
        /*0030*/ 	.byte	0x04, 0x11
        /*0032*/ 	.short	(.L_12 - .L_11)
	.align		4
.L_11:
        /*0034*/ 	.word	index@(_Z5sobelPhS_iij)
        /*0038*/ 	.word	0x00000000


	//----- nvinfo : EIATTR_REGCOUNT
	.align		4
.L_12:
        /*003c*/ 	.byte	0x04, 0x2f
        /*003e*/ 	.short	(.L_14 - .L_13)
	.align		4
.L_13:
        /*0040*/ 	.word	index@(_Z8gaussianPhS_iij)
        /*0044*/ 	.word	0x00000020


	//----- nvinfo : EIATTR_FRAME_SIZE
	.align		4
.L_14:
        /*0048*/ 	.byte	0x04, 0x11
        /*004a*/ 	.short	(.L_16 - .L_15)
	.align		4
.L_15:
        /*004c*/ 	.word	index@($__internal_0_$__cuda_sm3x_div_rn_noftz_f32_slowpath)
        /*0050*/ 	.word	0x00000000


	//----- nvinfo : EIATTR_FRAME_SIZE
	.align		4
.L_16:
        /*0054*/ 	.byte	0x04, 0x11
        /*0056*/ 	.short	(.L_18 - .L_17)
	.align		4
.L_17:
        /*0058*/ 	.word	index@(_Z8gaussianPhS_iij)
        /*005c*/ 	.word	0x00000000


	//----- nvinfo : EIATTR_MIN_STACK_SIZE
	.align		4
.L_18:
        /*0060*/ 	.byte	0x04, 0x12
        /*0062*/ 	.short	(.L_20 - .L_19)
	.align		4
.L_19:
        /*0064*/ 	.word	index@(_Z8gaussianPhS_iij)
        /*0068*/ 	.word	0x00000000


	//----- nvinfo : EIATTR_MIN_STACK_SIZE
	.align		4
.L_20:
        /*006c*/ 	.byte	0x04, 0x12
        /*006e*/ 	.short	(.L_22 - .L_21)
	.align		4
.L_21:
        /*0070*/ 	.word	index@(_Z5sobelPhS_iij)
        /*0074*/ 	.word	0x00000000


	//----- nvinfo : EIATTR_MIN_STACK_SIZE
	.align		4
.L_22:
        /*0078*/ 	.byte	0x04, 0x12
        /*007a*/ 	.short	(.L_24 - .L_23)
	.align		4
.L_23:
        /*007c*/ 	.word	index@(_Z16rgb_to_grayscalePhS_iiii)
        /*0080*/ 	.word	0x00000000
.L_24:


//--------------------- .nv.compat                --------------------------
	.section	.nv.compat,"",@"SHT_CUDA_COMPAT_INFO"
	.align	4
        /*0000*/ 	.byte	0x02, 0x09, 0x00, 0x00, 0x02, 0x02, 0x01, 0x00, 0x02, 0x05, 0x05, 0x00, 0x03, 0x07, 0x01, 0x01
        /*0010*/ 	.byte	0x02, 0x03, 0x00, 0x00, 0x02, 0x06, 0x01, 0x00, 0x04, 0x0b, 0x08, 0x00, 0x01, 0x00, 0x00, 0x00
        /*0020*/ 	.byte	0x00, 0x00, 0x00, 0x00


//--------------------- .nv.info._Z8gaussianPhS_iij --------------------------
	.section	.nv.info._Z8gaussianPhS_iij,"",@"SHT_CUDA_INFO"
	.sectionflags	@""
	.align	4


	//----- nvinfo : EIATTR_CUDA_API_VERSION
	.align		4
        /*0000*/ 	.byte	0x04, 0x37
        /*0002*/ 	.short	(.L_26 - .L_25)
.L_25:
        /*0004*/ 	.word	0x00000082


	//----- nvinfo : EIATTR_KPARAM_INFO
	.align		4
.L_26:
        /*0008*/ 	.byte	0x04, 0x17
        /*000a*/ 	.short	(.L_28 - .L_27)
.L_27:
        /*000c*/ 	.word	0x00000000
        /*0010*/ 	.short	0x0004
        /*0012*/ 	.short	0x0018
        /*0014*/ 	.byte	0x00, 0xf0, 0x11, 0x00


	//----- nvinfo : EIATTR_KPARAM_INFO
	.align		4
.L_28:
        /*0018*/ 	.byte	0x04, 0x17
        /*001a*/ 	.short	(.L_30 - .L_29)
.L_29:
        /*001c*/ 	.word	0x00000000
        /*0020*/ 	.short	0x0003
        /*0022*/ 	.short	0x0014
        /*0024*/ 	.byte	0x00, 0xf0, 0x11, 0x00


	//----- nvinfo : EIATTR_KPARAM_INFO
	.align		4
.L_30:
        /*0028*/ 	.byte	0x04, 0x17
        /*002a*/ 	.short	(.L_32 - .L_31)
.L_31:
        /*002c*/ 	.word	0x00000000
        /*0030*/ 	.short	0x0002
        /*0032*/ 	.short	0x0010
        /*0034*/ 	.byte	0x00, 0xf0, 0x11, 0x00


	//----- nvinfo : EIATTR_KPARAM_INFO
	.align		4
.L_32:
        /*0038*/ 	.byte	0x04, 0x17
        /*003a*/ 	.short	(.L_34 - .L_33)
.L_33:
        /*003c*/ 	.word	0x00000000
        /*0040*/ 	.short	0x0001
        /*0042*/ 	.short	0x0008
        /*0044*/ 	.byte	0x00, 0xf5, 0x21, 0x00


	//----- nvinfo : EIATTR_KPARAM_INFO
	.align		4
.L_34:
        /*0048*/ 	.byte	0x04, 0x17
        /*004a*/ 	.short	(.L_36 - .L_35)
.L_35:
        /*004c*/ 	.word	0x00000000
        /*0050*/ 	.short	0x0000
        /*0052*/ 	.short	0x0000
        /*0054*/ 	.byte	0x00, 0xf5, 0x21, 0x00


	//----- nvinfo : EIATTR_SPARSE_MMA_MASK
	.align		4
.L_36:
        /*0058*/ 	.byte	0x03, 0x50
        /*005a*/ 	.short	0x0000


	//----- nvinfo : EIATTR_MAXREG_COUNT
	.align		4
        /*005c*/ 	.byte	0x03, 0x1b
        /*005e*/ 	.short	0x00ff


	//----- nvinfo : EIATTR_MERCURY_ISA_VERSION
	.align		4
        /*0060*/ 	.byte	0x03, 0x5f
        /*0062*/ 	.short	0x0101


	//----- nvinfo : EIATTR_VRC_CTA_INIT_COUNT
	.align		4
        /*0064*/ 	.byte	0x02, 0x4a
	.zero		1
	.zero		1


	//----- nvinfo : EIATTR_EXIT_INSTR_OFFSETS
	.align		4
        /*0068*/ 	.byte	0x04, 0x1c
        /*006a*/ 	.short	(.L_38 - .L_37)


	//   ....[0]....
.L_37:
        /*006c*/ 	.word	0x00000fa0


	//----- nvinfo : EIATTR_CRS_STACK_SIZE
	.align		4
.L_38:
        /*0070*/ 	.byte	0x04, 0x1e
        /*0072*/ 	.short	(.L_40 - .L_39)
.L_39:
        /*0074*/ 	.word	0x00000000


	//----- nvinfo : EIATTR_CBANK_PARAM_SIZE
	.align		4
.L_40:
        /*0078*/ 	.byte	0x03, 0x19
        /*007a*/ 	.short	0x001c


	//----- nvinfo : EIATTR_PARAM_CBANK
	.align		4
        /*007c*/ 	.byte	0x04, 0x0a
        /*007e*/ 	.short	(.L_42 - .L_41)
	.align		4
.L_41:
        /*0080*/ 	.word	index@(.nv.constant0._Z8gaussianPhS_iij)
        /*0084*/ 	.short	0x0380
        /*0086*/ 	.short	0x001c


	//----- nvinfo : EIATTR_SW_WAR
	.align		4
.L_42:
        /*0088*/ 	.byte	0x04, 0x36
        /*008a*/ 	.short	(.L_44 - .L_43)
.L_43:
        /*008c*/ 	.word	0x00000008
.L_44:


//--------------------- .nv.info._Z5sobelPhS_iij  --------------------------
	.section	.nv.info._Z5sobelPhS_iij,"",@"SHT_CUDA_INFO"
	.sectionflags	@""
	.align	4


	//----- nvinfo : EIATTR_CUDA_API_VERSION
	.align		4
        /*0000*/ 	.byte	0x04, 0x37
        /*0002*/ 	.short	(.L_46 - .L_45)
.L_45:
        /*0004*/ 	.word	0x00000082


	//----- nvinfo : EIATTR_KPARAM_INFO
	.align		4
.L_46:
        /*0008*/ 	.byte	0x04, 0x17
        /*000a*/ 	.short	(.L_48 - .L_47)
.L_47:
        /*000c*/ 	.word	0x00000000
        /*0010*/ 	.short	0x0004
        /*0012*/ 	.short	0x0018
        /*0014*/ 	.byte	0x00, 0xf0, 0x11, 0x00


	//----- nvinfo : EIATTR_KPARAM_INFO
	.align		4
.L_48:
        /*0018*/ 	.byte	0x04, 0x17
        /*001a*/ 	.short	(.L_50 - .L_49)
.L_49:
        /*001c*/ 	.word	0x00000000
        /*0020*/ 	.short	0x0003
        /*0022*/ 	.short	0x0014
        /*0024*/ 	.byte	0x00, 0xf0, 0x11, 0x00


	//----- nvinfo : EIATTR_KPARAM_INFO
	.align		4
.L_50:
        /*0028*/ 	.byte	0x04, 0x17
        /*002a*/ 	.short	(.L_52 - .L_51)
.L_51:
        /*002c*/ 	.word	0x00000000
        /*0030*/ 	.short	0x0002
        /*0032*/ 	.short	0x0010
        /*0034*/ 	.byte	0x00, 0xf0, 0x11, 0x00


	//----- nvinfo : EIATTR_KPARAM_INFO
	.align		4
.L_52:
        /*0038*/ 	.byte	0x04, 0x17
        /*003a*/ 	.short	(.L_54 - .L_53)
.L_53:
        /*003c*/ 	.word	0x00000000
        /*0040*/ 	.short	0x0001
        /*0042*/ 	.short	0x0008
        /*0044*/ 	.byte	0x00, 0xf5, 0x21, 0x00


	//----- nvinfo : EIATTR_KPARAM_INFO
	.align		4
.L_54:
        /*0048*/ 	.byte	0x04, 0x17
        /*004a*/ 	.short	(.L_56 - .L_55)
.L_55:
        /*004c*/ 	.word	0x00000000
        /*0050*/ 	.short	0x0000
        /*0052*/ 	.short	0x0000
        /*0054*/ 	.byte	0x00, 0xf5, 0x21, 0x00


	//----- nvinfo : EIATTR_SPARSE_MMA_MASK
	.align		4
.L_56:
        /*0058*/ 	.byte	0x03, 0x50
        /*005a*/ 	.short	0x0000


	//----- nvinfo : EIATTR_MAXREG_COUNT
	.align		4
        /*005c*/ 	.byte	0x03, 0x1b
        /*005e*/ 	.short	0x00ff


	//----- nvinfo : EIATTR_MERCURY_ISA_VERSION
	.align		4
        /*0060*/ 	.byte	0x03, 0x5f
        /*0062*/ 	.short	0x0101


	//----- nvinfo : EIATTR_VRC_CTA_INIT_COUNT
	.align		4
        /*0064*/ 	.byte	0x02, 0x4a
	.zero		1
	.zero		1


	//----- nvinfo : EIATTR_EXIT_INSTR_OFFSETS
	.align		4
        /*0068*/ 	.byte	0x04, 0x1c
        /*006a*/ 	.short	(.L_58 - .L_57)


	//   ....[0]....
.L_57:
        /*006c*/ 	.word	0x00000af0


	//----- nvinfo : EIATTR_CRS_STACK_SIZE
	.align		4
.L_58:
        /*0070*/ 	.byte	0x04, 0x1e
        /*0072*/ 	.short	(.L_60 - .L_59)
.L_59:
        /*0074*/ 	.word	0x00000000


	//----- nvinfo : EIATTR_CBANK_PARAM_SIZE
	.align		4
.L_60:
        /*0078*/ 	.byte	0x03, 0x19
        /*007a*/ 	.short	0x001c


	//----- nvinfo : EIATTR_PARAM_CBANK
	.align		4
        /*007c*/ 	.byte	0x04, 0x0a
        /*007e*/ 	.short	(.L_62 - .L_61)
	.align		4
.L_61:
        /*0080*/ 	.word	index@(.nv.constant0._Z5sobelPhS_iij)
        /*0084*/ 	.short	0x0380
        /*0086*/ 	.short	0x001c


	//----- nvinfo : EIATTR_SW_WAR
	.align		4
.L_62:
        /*0088*/ 	.byte	0x04, 0x36
        /*008a*/ 	.short	(.L_64 - .L_63)
.L_63:
        /*008c*/ 	.word	0x00000008
.L_64:


//--------------------- .nv.info._Z16rgb_to_grayscalePhS_iiii --------------------------
	.section	.nv.info._Z16rgb_to_grayscalePhS_iiii,"",@"SHT_CUDA_INFO"
	.sectionflags	@""
	.align	4


	//----- nvinfo : EIATTR_CUDA_API_VERSION
	.align		4
        /*0000*/ 	.byte	0x04, 0x37
        /*0002*/ 	.short	(.L_66 - .L_65)
.L_65:
        /*0004*/ 	.word	0x00000082


	//----- nvinfo : EIATTR_KPARAM_INFO
	.align		4
.L_66:
        /*0008*/ 	.byte	0x04, 0x17
        /*000a*/ 	.short	(.L_68 - .L_67)
.L_67:
        /*000c*/ 	.word	0x00000000
        /*0010*/ 	.short	0x0005
        /*0012*/ 	.short	0x001c
        /*0014*/ 	.byte	0x00, 0xf0, 0x11, 0x00


	//----- nvinfo : EIATTR_KPARAM_INFO
	.align		4
.L_68:
        /*0018*/ 	.byte	0x04, 0x17
        /*001a*/ 	.short	(.L_70 - .L_69)
.L_69:
        /*001c*/ 	.word	0x00000000
        /*0020*/ 	.short	0x0004
        /*0022*/ 	.short	0x0018
        /*0024*/ 	.byte	0x00, 0xf0, 0x11, 0x00


	//----- nvinfo : EIATTR_KPARAM_INFO
	.align		4
.L_70:
        /*0028*/ 	.byte	0x04, 0x17
        /*002a*/ 	.short	(.L_72 - .L_71)
.L_71:
        /*002c*/ 	.word	0x00000000
        /*0030*/ 	.short	0x0003
        /*0032*/ 	.short	0x0014
        /*0034*/ 	.byte	0x00, 0xf0, 0x11, 0x00


	//----- nvinfo : EIATTR_KPARAM_INFO
	.align		4
.L_72:
        /*0038*/ 	.byte	0x04, 0x17
        /*003a*/ 	.short	(.L_74 - .L_73)
.L_73:
        /*003c*/ 	.word	0x00000000
        /*0040*/ 	.short	0x0002
        /*0042*/ 	.short	0x0010
        /*0044*/ 	.byte	0x00, 0xf0, 0x11, 0x00


	//----- nvinfo : EIATTR_KPARAM_INFO
	.align		4
.L_74:
        /*0048*/ 	.byte	0x04, 0x17
        /*004a*/ 	.short	(.L_76 - .L_75)
.L_75:
        /*004c*/ 	.word	0x00000000
        /*0050*/ 	.short	0x0001
        /*0052*/ 	.short	0x0008
        /*0054*/ 	.byte	0x00, 0xf5, 0x21, 0x00


	//----- nvinfo : EIATTR_KPARAM_INFO
	.align		4
.L_76:
        /*0058*/ 	.byte	0x04, 0x17
        /*005a*/ 	.short	(.L_78 - .L_77)
.L_77:
        /*005c*/ 	.word	0x00000000
        /*0060*/ 	.short	0x0000
        /*0062*/ 	.short	0x0000
        /*0064*/ 	.byte	0x00, 0xf5, 0x21, 0x00


	//----- nvinfo : EIATTR_SPARSE_MMA_MASK
	.align		4
.L_78:
        /*0068*/ 	.byte	0x03, 0x50
        /*006a*/ 	.short	0x0000


	//----- nvinfo : EIATTR_MAXREG_COUNT
	.align		4
        /*006c*/ 	.byte	0x03, 0x1b
        /*006e*/ 	.short	0x00ff


	//----- nvinfo : EIATTR_MERCURY_ISA_VERSION
	.align		4
        /*0070*/ 	.byte	0x03, 0x5f
        /*0072*/ 	.short	0x0101


	//----- nvinfo : EIATTR_VRC_CTA_INIT_COUNT
	.align		4
        /*0074*/ 	.byte	0x02, 0x4a
	.zero		1
	.zero		1


	//----- nvinfo : EIATTR_EXIT_INSTR_OFFSETS
	.align		4
        /*0078*/ 	.byte	0x04, 0x1c
        /*007a*/ 	.short	(.L_80 - .L_79)


	//   ....[0]....
.L_79:
        /*007c*/ 	.word	0x000000c0


	//   ....[1]....
        /*0080*/ 	.word	0x00000220


	//----- nvinfo : EIATTR_CBANK_PARAM_SIZE
	.align		4
.L_80:
        /*0084*/ 	.byte	0x03, 0x19
        /*0086*/ 	.short	0x0020


	//----- nvinfo : EIATTR_PARAM_CBANK
	.align		4
        /*0088*/ 	.byte	0x04, 0x0a
        /*008a*/ 	.short	(.L_82 - .L_81)
	.align		4
.L_81:
        /*008c*/ 	.word	index@(.nv.constant0._Z16rgb_to_grayscalePhS_iiii)
        /*0090*/ 	.short	0x0380
        /*0092*/ 	.short	0x0020


	//----- nvinfo : EIATTR_SW_WAR
	.align		4
.L_82:
        /*0094*/ 	.byte	0x04, 0x36
        /*0096*/ 	.short	(.L_84 - .L_83)
.L_83:
        /*0098*/ 	.word	0x00000008
.L_84:


//--------------------- .nv.callgraph             --------------------------
	.section	.nv.callgraph,"",@"SHT_CUDA_CALLGRAPH"
	.align	4
	.sectionentsize	8
	.align		4
        /*0000*/ 	.word	0x00000000
	.align		4
        /*0004*/ 	.word	0xffffffff
	.align		4
        /*0008*/ 	.word	0x00000000
	.align		4
        /*000c*/ 	.word	0xfffffffe
	.align		4
        /*0010*/ 	.word	0x00000000
	.align		4
        /*0014*/ 	.word	0xfffffffd
	.align		4
        /*0018*/ 	.word	0x00000000
	.align		4
        /*001c*/ 	.word	0xfffffffc


//--------------------- .nv.constant3             --------------------------
	.section	.nv.constant3,"a",@progbits
.nv.constant3:
	.type		SOBELX,@object
	.size		SOBELX,(SOBELY - SOBELX)
SOBELX:
        /*0000*/ 	.byte	0xff, 0x00, 0x01, 0xfe, 0x00, 0x02, 0xff, 0x00, 0x01
	.type		SOBELY,@object
	.size		SOBELY,(GAUSSIAN - SOBELY)
SOBELY:
        /*0009*/ 	.byte	0x01, 0x02, 0x01, 0x00, 0x00, 0x00, 0xff, 0xfe, 0xff
	.type		GAUSSIAN,@object
	.size		GAUSSIAN,(.L_2 - GAUSSIAN)
GAUSSIAN:
        /*0012*/ 	.byte	0x01, 0x04, 0x06, 0x04, 0x01, 0x04, 0x10, 0x18, 0x10, 0x04, 0x06, 0x18, 0x24, 0x18, 0x06, 0x04
        /*0022*/ 	.byte	0x10, 0x18, 0x10, 0x04, 0x01, 0x04, 0x06, 0x04, 0x01
.L_2:


//--------------------- .text._Z8gaussianPhS_iij  --------------------------
	.section	.text._Z8gaussianPhS_iij,"ax",@progbits
	.align	128
        .global         _Z8gaussianPhS_iij
        .type           _Z8gaussianPhS_iij,@function
        .size           _Z8gaussianPhS_iij,(.L_x_50 - _Z8gaussianPhS_iij)
        .other          _Z8gaussianPhS_iij,@"STO_CUDA_ENTRY STV_DEFAULT"
_Z8gaussianPhS_iij:
.text._Z8gaussianPhS_iij:
[----:B------:R-:W-:Y:S08]  /*0000*/  LDC R1, c[0x0][0x37c] ;  /* 0x0000df00ff017b82 */ /* 0x000ff00000000800 */
[----:B------:R-:W0:Y:S01]  /*0010*/  LDC R17, c[0x0][0x398] ;  /* 0x0000e600ff117b82 */ /* 0x000e220000000800 */
[----:B------:R-:W1:Y:S01]  /*0020*/  S2R R0, SR_TID.Y ;  /* 0x0000000000007919 */ /* 0x000e620000002200 */
[----:B------:R-:W2:Y:S01]  /*0030*/  LDCU.64 UR8, c[0x0][0x358] ;  /* 0x00006b00ff0877ac */ /* 0x000ea20008000a00 */
[----:B------:R-:W-:Y:S01]  /*0040*/  IMAD.MOV.U32 R19, RZ, RZ, RZ ;  /* 0x000000ffff137224 */ /* 0x000fe200078e00ff */
[----:B------:R-:W3:Y:S04]  /*0050*/  S2R R3, SR_TID.X ;  /* 0x0000000000037919 */ /* 0x000ee80000002100 */
[----:B------:R-:W1:Y:S08]  /*0060*/  LDC R21, c[0x0][0x364] ;  /* 0x0000d900ff157b82 */ /* 0x000e700000000800 */
[----:B------:R-:W1:Y:S08]  /*0070*/  S2UR UR4, SR_CTAID.Y ;  /* 0x00000000000479c3 */ /* 0x000e700000002600 */
[----:B------:R-:W3:Y:S01]  /*0080*/  S2UR UR5, SR_CTAID.X ;  /* 0x00000000000579c3 */ /* 0x000ee20000002500 */
[----:B0-----:R-:W-:-:S07]  /*0090*/  ISETP.NE.AND P0, PT, R17, RZ, PT ;  /* 0x000000ff1100720c */ /* 0x001fce0003f05270 */
[----:B------:R-:W3:Y:S01]  /*00a0*/  LDC R20, c[0x0][0x360] ;  /* 0x0000d800ff147b82 */ /* 0x000ee20000000800 */
[----:B-1----:R-:W-:Y:S02]  /*00b0*/  IMAD R21, R21, UR4, R0 ;  /* 0x0000000415157c24 */ /* 0x002fe4000f8e0200 */
[----:B---3--:R-:W-:-:S03]  /*00c0*/  IMAD R20, R20, UR5, R3 ;  /* 0x0000000514147c24 */ /* 0x008fc6000f8e0203 */
[----:B--2---:R-:W-:Y:S05]  /*00d0*/  @!P0 BRA `(.L_x_0) ;  /* 0x0000000c00908947 */ /* 0x004fea0003800000 */
[----:B------:R-:W-:Y:S01]  /*00e0*/  SHF.R.U32.HI R13, RZ, 0x1, R17 ;  /* 0x00000001ff0d7819 */ /* 0x000fe20000011611 */
[----:B------:R-:W-:Y:S01]  /*00f0*/  IMAD.MOV.U32 R19, RZ, RZ, RZ ;  /* 0x000000ffff137224 */ /* 0x000fe200078e00ff */
[C---:B------:R-:W-:Y:S01]  /*0100*/  LOP3.LUT R18, R17.reuse, 0x3, RZ, 0xc0, !PT ;  /* 0x0000000311127812 */ /* 0x040fe200078ec0ff */
[----:B------:R-:W-:Y:S01]  /*0110*/  UMOV UR4, URZ ;  /* 0x000000ff00047c82 */ /* 0x000fe20008000000 */
[----:B------:R-:W-:Y:S01]  /*0120*/  LOP3.LUT R17, R17, 0xfffffffc, RZ, 0xc0, !PT ;  /* 0xfffffffc11117812 */ /* 0x000fe200078ec0ff */
[--C-:B------:R-:W-:Y:S02]  /*0130*/  IMAD.IADD R16, R20, 0x1, -R13.reuse ;  /* 0x0000000114107824 */ /* 0x100fe400078e0a0d */
[----:B------:R-:W-:Y:S02]  /*0140*/  IMAD.IADD R13, R21, 0x1, -R13 ;  /* 0x00000001150d7824 */ /* 0x000fe400078e0a0d */
[----:B------:R-:W-:Y:S02]  /*0150*/  IMAD.MOV R12, RZ, RZ, -R17 ;  /* 0x000000ffff0c7224 */ /* 0x000fe400078e0a11 */
[----:B------:R-:W-:-:S07]  /*0160*/  VIADD R11, R16, 0x3 ;  /* 0x00000003100b7836 */ /* 0x000fce0000000000 */
.L_x_24:
[----:B------:R-:W0:Y:S01]  /*0170*/  LDCU UR5, c[0x0][0x398] ;  /* 0x00007300ff0577ac */ /* 0x000e220008000800 */
[----:B------:R-:W-:Y:S01]  /*0180*/  IADD3 R9, PT, PT, R13, UR4, RZ ;  /* 0x000000040d097c10 */ /* 0x000fe2000fffe0ff */
[----:B------:R-:W-:Y:S01]  /*0190*/  IMAD.MOV.U32 R5, RZ, RZ, RZ ;  /* 0x000000ffff057224 */ /* 0x000fe200078e00ff */
[----:B------:R-:W1:Y:S01]  /*01a0*/  LDCU.64 UR10, c[0x0][0x390] ;  /* 0x00007200ff0a77ac */ /* 0x000e620008000a00 */
[----:B------:R-:W-:Y:S01]  /*01b0*/  IMAD.MOV.U32 R7, RZ, RZ, 0x437f0000 ;  /* 0x437f0000ff077424 */ /* 0x000fe200078e00ff */
[----:B------:R-:W-:Y:S01]  /*01c0*/  UMOV UR6, UR4 ;  /* 0x0000000400067c82 */ /* 0x000fe20008000000 */
[----:B------:R-:W-:Y:S02]  /*01d0*/  UIADD3 UR4, UPT, UPT, UR4, 0x1, URZ ;  /* 0x0000000104047890 */ /* 0x000fe4000fffe0ff */
[----:B0-----:R-:W-:Y:S02]  /*01e0*/  UISETP.GE.U32.AND UP0, UPT, UR5, 0x4, UPT ;  /* 0x000000040500788c */ /* 0x001fe4000bf06070 */
[----:B------:R-:W-:Y:S01]  /*01f0*/  UISETP.NE.AND UP1, UPT, UR4, UR5, UPT ;  /* 0x000000050400728c */ /* 0x000fe2000bf25270 */
[----:B-1----:R-:W-:-:S04]  /*0200*/  ISETP.GE.AND P0, PT, R9, UR11, PT ;  /* 0x0000000b09007c0c */ /* 0x002fc8000bf06270 */
[C---:B------:R-:W-:Y:S01]  /*0210*/  ISETP.LT.OR P0, PT, R9.reuse, RZ, P0 ;  /* 0x000000ff0900720c */ /* 0x040fe20000701670 */
[----:B------:R-:W-:Y:S01]  /*0220*/  IMAD R9, R9, UR10, RZ ;  /* 0x0000000a09097c24 */ /* 0x000fe2000f8e02ff */
[----:B------:R-:W-:Y:S11]  /*0230*/  BRA.U !UP0, `(.L_x_1) ;  /* 0x0000000508c47547 */ /* 0x000ff6000b800000 */
[----:B------:R-:W0:Y:S01]  /*0240*/  LDCU.64 UR10, c[0x0][0x380] ;  /* 0x00007000ff0a77ac */ /* 0x000e220008000a00 */
[----:B------:R-:W-:Y:S01]  /*0250*/  IMAD.IADD R6, R16, 0x1, R9 ;  /* 0x0000000110067824 */ /* 0x000fe200078e0209 */
[----:B------:R-:W-:Y:S01]  /*0260*/  MOV R2, R12 ;  /* 0x0000000c00027202 */ /* 0x000fe20000000f00 */
[----:B------:R-:W-:Y:S01]  /*0270*/  IMAD.MOV.U32 R5, RZ, RZ, R16 ;  /* 0x000000ffff057224 */ /* 0x000fe200078e0010 */
[----:B------:R-:W1:Y:S01]  /*0280*/  LDCU UR12, c[0x0][0x390] ;  /* 0x00007200ff0c77ac */ /* 0x000e620008000800 */
[----:B------:R-:W-:Y:S01]  /*0290*/  IMAD.MOV.U32 R4, RZ, RZ, R11 ;  /* 0x000000ffff047224 */ /* 0x000fe200078e000b */
[----:B------:R-:W2:Y:S01]  /*02a0*/  LDCU.64 UR14, c[0x0][0x380] ;  /* 0x00007000ff0e77ac */ /* 0x000ea20008000a00 */
[----:B------:R-:W-:Y:S01]  /*02b0*/  UIMAD UR5, UR6, UR5, 0x1 ;  /* 0x00000001060574a4 */ /* 0x000fe2000f8e0205 */
[----:B0-----:R-:W-:-:S04]  /*02c0*/  IADD3 R10, P1, PT, R9, UR10, RZ ;  /* 0x0000000a090a7c10 */ /* 0x001fc8000ff3e0ff */
[----:B-1----:R-:W-:-:S09]  /*02d0*/  LEA.HI.X.SX32 R8, R9, UR11, 0x1, P1 ;  /* 0x0000000b09087c11 */ /* 0x002fd200088f0eff */
.L_x_14:
[C---:B------:R-:W-:Y:S01]  /*02e0*/  VIADD R0, R4.reuse, 0xfffffffd ;  /* 0xfffffffd04007836 */ /* 0x040fe20000000000 */
[----:B------:R-:W-:Y:S01]  /*02f0*/  BSSY.RECONVERGENT B0, `(.L_x_2) ;  /* 0x0000018000007945 */ /* 0x000fe20003800200 */
[----:B------:R-:W-:-:S03]  /*0300*/  VIADD R15, R4, 0xfffffffe ;  /* 0xfffffffe040f7836 */ /* 0x000fc60000000000 */
[----:B------:R-:W-:-:S04]  /*0310*/  ISETP.GE.AND P1, PT, R0, UR12, PT ;  /* 0x0000000c00007c0c */ /* 0x000fc8000bf26270 */
[----:B------:R-:W-:-:S04]  /*0320*/  ISETP.LT.OR P1, PT, R0, RZ, P1 ;  /* 0x000000ff0000720c */ /* 0x000fc80000f21670 */
[----:B------:R-:W-:-:S13]  /*0330*/  PLOP3.LUT P1, PT, P1, P0, PT, 0xf8, 0x8f ;  /* 0x00000000008f781c */ /* 0x000fda0000f21f70 */
[----:B------:R-:W-:Y:S05]  /*0340*/  @P1 BRA `(.L_x_3) ;  /* 0x0000000000481947 */ /* 0x000fea0003800000 */
[----:B--2---:R-:W-:-:S04]  /*0350*/  IADD3 R22, P1, PT, R6, UR14, RZ ;  /* 0x0000000e06167c10 */ /* 0x004fc8000ff3e0ff */
[----:B------:R-:W-:-:S05]  /*0360*/  LEA.HI.X.SX32 R23, R6, UR15, 0x1, P1 ;  /* 0x0000000f06177c11 */ /* 0x000fca00088f0eff */
[----:B------:R-:W2:Y:S01]  /*0370*/  LDG.E.U8 R14, desc[UR8][R22.64] ;  /* 0x00000008160e7981 */ /* 0x000ea2000c1e1100 */
[----:B------:R-:W0:Y:S01]  /*0380*/  LDCU.S8 UR7, c[0x3][UR5+0x11] ;  /* 0x00c00220050777ac */ /* 0x000e220008000200 */
[----:B------:R-:W-:-:S04]  /*0390*/  IMAD.MOV.U32 R24, RZ, RZ, 0x3b808081 ;  /* 0x3b808081ff187424 */ /* 0x000fc800078e00ff */
[----:B------:R-:W-:-:S04]  /*03a0*/  FFMA R3, R24, -R7, 1 ;  /* 0x3f80000018037423 */ /* 0x000fc80000000807 */
[----:B------:R-:W-:Y:S01]  /*03b0*/  FFMA R3, R3, R24, 0.0039215688593685626984 ;  /* 0x3b80808103037423 */ /* 0x000fe20000000018 */
[----:B0-----:R-:W0:Y:S08]  /*03c0*/  I2F.S16 R0, UR7 ;  /* 0x0000000700007d06 */ /* 0x001e300008101400 */
[----:B0-----:R-:W0:Y:S01]  /*03d0*/  FCHK P1, R0, 255 ;  /* 0x437f000000007902 */ /* 0x001e220000020000 */
[----:B------:R-:W-:-:S04]  /*03e0*/  FFMA R24, R0, R3, RZ ;  /* 0x0000000300187223 */ /* 0x000fc800000000ff */
[----:B------:R-:W-:-:S04]  /*03f0*/  FFMA R25, R24, -255, R0 ;  /* 0xc37f000018197823 */ /* 0x000fc80000000000 */
[----:B------:R-:W-:Y:S01]  /*0400*/  FFMA R3, R3, R25, R24 ;  /* 0x0000001903037223 */ /* 0x000fe20000000018 */
[----:B--2---:R-:W-:Y:S01]  /*0410*/  I2FP.F32.U32 R14, R14 ;  /* 0x0000000e000e7245 */ /* 0x004fe20000201000 */
[----:B0-----:R-:W-:Y:S06]  /*0420*/  @!P1 BRA `(.L_x_4) ;  /* 0x00000000000c9947 */ /* 0x001fec0003800000 */
[----:B------:R-:W-:-:S07]  /*0430*/  MOV R22, 0x450 ;  /* 0x0000045000167802 */ /* 0x000fce0000000f00 */
[----:B------:R-:W-:Y:S05]  /*0440*/  CALL.REL.NOINC `($__internal_0_$__cuda_sm3x_div_rn_noftz_f32_slowpath) ;  /* 0x0000000800d87944 */ /* 0x000fea0003c00000 */
[----:B------:R-:W-:-:S07]  /*0450*/  IMAD.MOV.U32 R3, RZ, RZ, R0 ;  /* 0x000000ffff037224 */ /* 0x000fce00078e0000 */
.L_x_4:
[----:B------:R-:W-:-:S07]  /*0460*/  FFMA R19, R14, R3, R19 ;  /* 0x000000030e137223 */ /* 0x000fce0000000013 */
.L_x_3:
[----:B--2---:R-:W-:Y:S05]  /*0470*/  BSYNC.RECONVERGENT B0 ;  /* 0x0000000000007941 */ /* 0x004fea0003800200 */
.L_x_2:
[----:B------:R-:W-:Y:S01]  /*0480*/  ISETP.GE.AND P1, PT, R15, UR12, PT ;  /* 0x0000000c0f007c0c */ /* 0x000fe2000bf26270 */
[----:B------:R-:W-:Y:S01]  /*0490*/  BSSY.RECONVERGENT B0, `(.L_x_5) ;  /* 0x0000016000007945 */ /* 0x000fe20003800200 */
[----:B------:R-:W-:Y:S02]  /*04a0*/  IADD3 R14, P2, PT, R5, R10, RZ ;  /* 0x0000000a050e7210 */ /* 0x000fe40007f5e0ff */
[----:B------:R-:W-:Y:S02]  /*04b0*/  ISETP.LT.OR P1, PT, R15, RZ, P1 ;  /* 0x000000ff0f00720c */ /* 0x000fe40000f21670 */
[----:B------:R-:W-:Y:S02]  /*04c0*/  LEA.HI.X.SX32 R15, R5, R8, 0x1, P2 ;  /* 0x00000008050f7211 */ /* 0x000fe400010f0eff */
[----:B------:R-:W-:-:S13]  /*04d0*/  PLOP3.LUT P1, PT, P1, P0, PT, 0xf8, 0x8f ;  /* 0x00000000008f781c */ /* 0x000fda0000f21f70 */
[----:B------:R-:W-:Y:S05]  /*04e0*/  @P1 BRA `(.L_x_6) ;  /* 0x0000000000401947 */ /* 0x000fea0003800000 */
        /* <DEDUP_REMOVED lines=12> */
[----:B------:R-:W-:Y:S02]  /*05b0*/  MOV R0, R24 ;  /* 0x0000001800007202 */ /* 0x000fe40000000f00 */
[----:B------:R-:W-:-:S07]  /*05c0*/  MOV R22, 0x5e0 ;  /* 0x000005e000167802 */ /* 0x000fce0000000f00 */
[----:B------:R-:W-:Y:S05]  /*05d0*/  CALL.REL.NOINC `($__internal_0_$__cuda_sm3x_div_rn_noftz_f32_slowpath) ;  /* 0x0000000800747944 */ /* 0x000fea0003c00000 */
.L_x_7:
[----:B------:R-:W-:-:S07]  /*05e0*/  FFMA R19, R29, R0, R19 ;  /* 0x000000001d137223 */ /* 0x000fce0000000013 */
.L_x_6:
[----:B------:R-:W-:Y:S05]  /*05f0*/  BSYNC.RECONVERGENT B0 ;  /* 0x0000000000007941 */ /* 0x000fea0003800200 */
.L_x_5:
[----:B------:R-:W-:Y:S01]  /*0600*/  VIADD R0, R4, 0xffffffff ;  /* 0xffffffff04007836 */ /* 0x000fe20000000000 */
[----:B------:R-:W-:Y:S04]  /*0610*/  BSSY.RECONVERGENT B0, `(.L_x_8) ;  /* 0x0000015000007945 */ /* 0x000fe80003800200 */
[----:B------:R-:W-:-:S04]  /*0620*/  ISETP.GE.AND P1, PT, R0, UR12, PT ;  /* 0x0000000c00007c0c */ /* 0x000fc8000bf26270 */
[----:B------:R-:W-:-:S04]  /*0630*/  ISETP.LT.OR P1, PT, R0, RZ, P1 ;  /* 0x000000ff0000720c */ /* 0x000fc80000f21670 */
        /* <DEDUP_REMOVED lines=14> */
[----:B------:R-:W-:Y:S01]  /*0720*/  IMAD.MOV.U32 R0, RZ, RZ, R24 ;  /* 0x000000ffff007224 */ /* 0x000fe200078e0018 */
[----:B------:R-:W-:-:S07]  /*0730*/  MOV R22, 0x750 ;  /* 0x0000075000167802 */ /* 0x000fce0000000f00 */
[----:B------:R-:W-:Y:S05]  /*0740*/  CALL.REL.NOINC `($__internal_0_$__cuda_sm3x_div_rn_noftz_f32_slowpath) ;  /* 0x0000000800187944 */ /* 0x000fea0003c00000 */
.L_x_10:
[----:B------:R-:W-:-:S07]  /*0750*/  FFMA R19, R29, R0, R19 ;  /* 0x000000001d137223 */ /* 0x000fce0000000013 */
.L_x_9:
[----:B------:R-:W-:Y:S05]  /*0760*/  BSYNC.RECONVERGENT B0 ;  /* 0x0000000000007941 */ /* 0x000fea0003800200 */
.L_x_8:
[C---:B------:R-:W-:Y:S01]  /*0770*/  ISETP.GE.AND P1, PT, R4.reuse, UR12, PT ;  /* 0x0000000c04007c0c */ /* 0x040fe2000bf26270 */
[----:B------:R-:W-:Y:S03]  /*0780*/  BSSY.RECONVERGENT B0, `(.L_x_11) ;  /* 0x0000014000007945 */ /* 0x000fe60003800200 */
        /* <DEDUP_REMOVED lines=18> */
.L_x_13:
[----:B------:R-:W-:-:S07]  /*08b0*/  FFMA R19, R29, R0, R19 ;  /* 0x000000001d137223 */ /* 0x000fce0000000013 */
.L_x_12:
[----:B------:R-:W-:Y:S05]  /*08c0*/  BSYNC.RECONVERGENT B0 ;  /* 0x0000000000007941 */ /* 0x000fea0003800200 */
.L_x_11:
[----:B------:R-:W-:Y:S01]  /*08d0*/  IADD3 R2, PT, PT, R2, 0x4, RZ ;  /* 0x0000000402027810 */ /* 0x000fe20007ffe0ff */
[----:B------:R-:W-:Y:S01]  /*08e0*/  UIADD3 UR5, UPT, UPT, UR5, 0x4, URZ ;  /* 0x0000000405057890 */ /* 0x000fe2000fffe0ff */
[----:B------:R-:W-:Y:S02]  /*08f0*/  VIADD R4, R4, 0x4 ;  /* 0x0000000404047836 */ /* 0x000fe40000000000 */
[----:B------:R-:W-:Y:S01]  /*0900*/  ISETP.NE.AND P1, PT, R2, RZ, PT ;  /* 0x000000ff0200720c */ /* 0x000fe20003f25270 */
[----:B------:R-:W-:Y:S02]  /*0910*/  VIADD R5, R5, 0x4 ;  /* 0x0000000405057836 */ /* 0x000fe40000000000 */
[----:B------:R-:W-:-:S10]  /*0920*/  VIADD R6, R6, 0x4 ;  /* 0x0000000406067836 */ /* 0x000fd40000000000 */
[----:B------:R-:W-:Y:S05]  /*0930*/  @P1 BRA `(.L_x_14) ;  /* 0xfffffff800681947 */ /* 0x000fea000383ffff */
[----:B------:R-:W-:-:S07]  /*0940*/  IMAD.MOV.U32 R5, RZ, RZ, R17 ;  /* 0x000000ffff057224 */ /* 0x000fce00078e0011 */
.L_x_1:
[----:B------:R-:W-:-:S13]  /*0950*/  ISETP.NE.AND P1, PT, R18, RZ, PT ;  /* 0x000000ff1200720c */ /* 0x000fda0003f25270 */
[----:B------:R-:W-:Y:S05]  /*0960*/  @!P1 BRA `(.L_x_15) ;  /* 0x0000000400689947 */ /* 0x000fea0003800000 */
[----:B------:R-:W0:Y:S01]  /*0970*/  LDCU UR5, c[0x0][0x390] ;  /* 0x00007200ff0577ac */ /* 0x000e220008000800 */
[----:B------:R-:W-:Y:S01]  /*0980*/  IMAD.IADD R2, R16, 0x1, R5 ;  /* 0x0000000110027824 */ /* 0x000fe200078e0205 */
[----:B------:R-:W-:Y:S04]  /*0990*/  BSSY.RECONVERGENT B0, `(.L_x_16) ;  /* 0x000001b000007945 */ /* 0x000fe80003800200 */
[----:B0-----:R-:W-:-:S04]  /*09a0*/  ISETP.GE.AND P1, PT, R2, UR5, PT ;  /* 0x0000000502007c0c */ /* 0x001fc8000bf26270 */
[----:B------:R-:W-:-:S04]  /*09b0*/  ISETP.LT.OR P1, PT, R2, RZ, P1 ;  /* 0x000000ff0200720c */ /* 0x000fc80000f21670 */
[----:B------:R-:W-:-:S13]  /*09c0*/  PLOP3.LUT P1, PT, P1, P0, PT, 0xf8, 0x8f ;  /* 0x00000000008f781c */ /* 0x000fda0000f21f70 */
[----:B------:R-:W-:Y:S05]  /*09d0*/  @P1 BRA `(.L_x_17) ;  /* 0x0000000000581947 */ /* 0x000fea0003800000 */
[----:B------:R-:W0:Y:S01]  /*09e0*/  LDCU.64 UR10, c[0x0][0x380] ;  /* 0x00007000ff0a77ac */ /* 0x000e220008000a00 */
[----:B------:R-:W-:-:S04]  /*09f0*/  IADD3 R0, PT, PT, R9, R2, RZ ;  /* 0x0000000209007210 */ /* 0x000fc80007ffe0ff */
[----:B0-----:R-:W-:-:S04]  /*0a00*/  IADD3 R14, P1, PT, R0, UR10, RZ ;  /* 0x0000000a000e7c10 */ /* 0x001fc8000ff3e0ff */
[----:B------:R-:W-:Y:S02]  /*0a10*/  LEA.HI.X.SX32 R15, R0, UR11, 0x1, P1 ;  /* 0x0000000b000f7c11 */ /* 0x000fe400088f0eff */
[----:B------:R-:W0:Y:S03]  /*0a20*/  LDC R0, c[0x0][0x398] ;  /* 0x0000e600ff007b82 */ /* 0x000e260000000800 */
[----:B------:R-:W2:Y:S01]  /*0a30*/  LDG.E.U8 R4, desc[UR8][R14.64] ;  /* 0x000000080e047981 */ /* 0x000ea2000c1e1100 */
[----:B0-----:R-:W-:Y:S02]  /*0a40*/  IMAD R3, R0, UR6, R5 ;  /* 0x0000000600037c24 */ /* 0x001fe4000f8e0205 */
[----:B------:R-:W-:-:S04]  /*0a50*/  IMAD.MOV.U32 R0, RZ, RZ, 0x3b808081 ;  /* 0x3b808081ff007424 */ /* 0x000fc800078e00ff */
[----:B------:R-:W0:Y:S01]  /*0a60*/  LDC.S8 R3, c[0x3][R3+0x12] ;  /* 0x00c0048003037b82 */ /* 0x000e220000000200 */
[----:B------:R-:W-:-:S04]  /*0a70*/  FFMA R23, R0, -R7, 1 ;  /* 0x3f80000000177423 */ /* 0x000fc80000000807 */
[----:B------:R-:W-:Y:S01]  /*0a80*/  FFMA R0, R23, R0, 0.0039215688593685626984 ;  /* 0x3b80808117007423 */ /* 0x000fe20000000000 */
[----:B0-----:R-:W0:Y:S08]  /*0a90*/  I2F.S16 R8, R3 ;  /* 0x0000000300087306 */ /* 0x001e300000101400 */
        /* <DEDUP_REMOVED lines=9> */
.L_x_18:
[----:B------:R-:W-:-:S07]  /*0b30*/  FFMA R19, R4, R0, R19 ;  /* 0x0000000004137223 */ /* 0x000fce0000000013 */
.L_x_17:
[----:B------:R-:W-:Y:S05]  /*0b40*/  BSYNC.RECONVERGENT B0 ;  /* 0x0000000000007941 */ /* 0x000fea0003800200 */
.L_x_16:
[----:B------:R-:W-:-:S13]  /*0b50*/  ISETP.NE.AND P1, PT, R18, 0x1, PT ;  /* 0x000000011200780c */ /* 0x000fda0003f25270 */
[----:B------:R-:W-:Y:S05]  /*0b60*/  @!P1 BRA `(.L_x_15) ;  /* 0x0000000000e89947 */ /* 0x000fea0003800000 */
[----:B------:R-:W0:Y:S01]  /*0b70*/  LDCU UR5, c[0x0][0x390] ;  /* 0x00007200ff0577ac */ /* 0x000e220008000800 */
[----:B------:R-:W-:Y:S01]  /*0b80*/  VIADD R0, R2, 0x1 ;  /* 0x0000000102007836 */ /* 0x000fe20000000000 */
[----:B------:R-:W-:Y:S01]  /*0b90*/  SHF.R.S32.HI R3, RZ, 0x1f, R9 ;  /* 0x0000001fff037819 */ /* 0x000fe20000011409 */
[----:B------:R-:W-:Y:S01]  /*0ba0*/  BSSY.RECONVERGENT B0, `(.L_x_19) ;  /* 0x000001b000007945 */ /* 0x000fe20003800200 */
[----:B------:R-:W1:Y:S02]  /*0bb0*/  LDCU.64 UR10, c[0x0][0x380] ;  /* 0x00007000ff0a77ac */ /* 0x000e640008000a00 */
[----:B0-----:R-:W-:-:S04]  /*0bc0*/  ISETP.GE.AND P1, PT, R0, UR5, PT ;  /* 0x0000000500007c0c */ /* 0x001fc8000bf26270 */
[----:B------:R-:W-:Y:S02]  /*0bd0*/  ISETP.LT.OR P1, PT, R0, RZ, P1 ;  /* 0x000000ff0000720c */ /* 0x000fe40000f21670 */
[----:B------:R-:W-:Y:S02]  /*0be0*/  SHF.R.S32.HI R0, RZ, 0x1f, R2 ;  /* 0x0000001fff007819 */ /* 0x000fe40000011402 */
[----:B------:R-:W-:Y:S02]  /*0bf0*/  PLOP3.LUT P1, PT, P1, P0, PT, 0xf8, 0x8f ;  /* 0x00000000008f781c */ /* 0x000fe40000f21f70 */
[----:B-1----:R-:W-:-:S04]  /*0c00*/  IADD3 R8, P2, P3, R2, UR10, R9 ;  /* 0x0000000a02087c10 */ /* 0x002fc8000fb5e009 */
[----:B------:R-:W-:-:S07]  /*0c10*/  IADD3.X R9, PT, PT, R0, UR11, R3, P2, P3 ;  /* 0x0000000b00097c10 */ /* 0x000fce00097e6403 */
[----:B------:R-:W-:Y:S05]  /*0c20*/  @P1 BRA `(.L_x_20) ;  /* 0x0000000000481947 */ /* 0x000fea0003800000 */
[----:B------:R-:W2:Y:S01]  /*0c30*/  LDG.E.U8 R4, desc[UR8][R8.64+0x1] ;  /* 0x0000010808047981 */ /* 0x000ea2000c1e1100 */
[----:B------:R-:W0:Y:S02]  /*0c40*/  LDC R0, c[0x0][0x398] ;  /* 0x0000e600ff007b82 */ /* 0x000e240000000800 */
        /* <DEDUP_REMOVED lines=15> */
.L_x_21:
[----:B------:R-:W-:-:S07]  /*0d40*/  FFMA R19, R4, R0, R19 ;  /* 0x0000000004137223 */ /* 0x000fce0000000013 */
.L_x_20:
[----:B------:R-:W-:Y:S05]  /*0d50*/  BSYNC.RECONVERGENT B0 ;  /* 0x0000000000007941 */ /* 0x000fea0003800200 */
.L_x_19:
[----:B------:R-:W0:Y:S01]  /*0d60*/  LDCU UR5, c[0x0][0x390] ;  /* 0x00007200ff0577ac */ /* 0x000e220008000800 */
[----:B------:R-:W-:Y:S01]  /*0d70*/  IADD3 R2, PT, PT, R2, 0x2, RZ ;  /* 0x0000000202027810 */ /* 0x000fe20007ffe0ff */
[----:B------:R-:W-:Y:S03]  /*0d80*/  BSSY.RECONVERGENT B0, `(.L_x_15) ;  /* 0x0000018000007945 */ /* 0x000fe60003800200 */
[----:B0-----:R-:W-:-:S04]  /*0d90*/  ISETP.GE.AND P1, PT, R2, UR5, PT ;  /* 0x0000000502007c0c */ /* 0x001fc8000bf26270 */
[----:B------:R-:W-:-:S04]  /*0da0*/  ISETP.LT.OR P1, PT, R2, RZ, P1 ;  /* 0x000000ff0200720c */ /* 0x000fc80000f21670 */
[----:B------:R-:W-:-:S04]  /*0db0*/  PLOP3.LUT P1, PT, P1, P0, PT, 0xf8, 0x8f ;  /* 0x00000000008f781c */ /* 0x000fc80000f21f70 */
[----:B------:R-:W-:-:S13]  /*0dc0*/  ISETP.EQ.OR P1, PT, R18, 0x2, P1 ;  /* 0x000000021200780c */ /* 0x000fda0000f22670 */
        /* <DEDUP_REMOVED lines=18> */
.L_x_23:
[----:B------:R-:W-:-:S07]  /*0ef0*/  FFMA R19, R2, R0, R19 ;  /* 0x0000000002137223 */ /* 0x000fce0000000013 */
.L_x_22:
[----:B------:R-:W-:Y:S05]  /*0f00*/  BSYNC.RECONVERGENT B0 ;  /* 0x0000000000007941 */ /* 0x000fea0003800200 */
.L_x_15:
[----:B------:R-:W-:Y:S05]  /*0f10*/  BRA.U UP1, `(.L_x_24) ;  /* 0xfffffff101947547 */ /* 0x000fea000b83ffff */
.L_x_0:
[----:B------:R-:W0:Y:S01]  /*0f20*/  LDCU UR5, c[0x0][0x390] ;  /* 0x00007200ff0577ac */ /* 0x000e220008000800 */
[----:B------:R-:W1:Y:S01]  /*0f30*/  F2I.TRUNC.NTZ R19, R19 ;  /* 0x0000001300137305 */ /* 0x000e62000020f100 */
[----:B------:R-:W2:Y:S01]  /*0f40*/  LDCU.64 UR6, c[0x0][0x388] ;  /* 0x00007100ff0677ac */ /* 0x000ea20008000a00 */
[----:B-1----:R-:W-:Y:S01]  /*0f50*/  VIMNMX.RELU R5, PT, PT, R19, 0xff, PT ;  /* 0x000000ff13057848 */ /* 0x002fe20003fe1100 */
[----:B0-----:R-:W-:-:S05]  /*0f60*/  IMAD R2, R21, UR5, R20 ;  /* 0x0000000515027c24 */ /* 0x001fca000f8e0214 */
[----:B--2---:R-:W-:-:S05]  /*0f70*/  IADD3 R2, P0, PT, R2, UR6, RZ ;  /* 0x0000000602027c10 */ /* 0x004fca000ff1e0ff */
[----:B------:R-:W-:-:S05]  /*0f80*/  IMAD.X R3, RZ, RZ, UR7, P0 ;  /* 0x00000007ff037e24 */ /* 0x000fca00080e06ff */
[----:B------:R-:W-:Y:S01]  /*0f90*/  STG.E.U8 desc[UR8][R2.64], R5 ;  /* 0x0000000502007986 */ /* 0x000fe2000c101108 */
[----:B------:R-:W-:Y:S05]  /*0fa0*/  EXIT ;  /* 0x000000000000794d */ /* 0x000fea0003800000 */
        .weak           $__internal_0_$__cuda_sm3x_div_rn_noftz_f32_slowpath
        .type           $__internal_0_$__cuda_sm3x_div_rn_noftz_f32_slowpath,@function
        .size           $__internal_0_$__cuda_sm3x_div_rn_noftz_f32_slowpath,(.L_x_50 - $__internal_0_$__cuda_sm3x_div_rn_noftz_f32_slowpath)
$__internal_0_$__cuda_sm3x_div_rn_noftz_f32_slowpath:
[----:B------:R-:W-:Y:S01]  /*0fb0*/  SHF.R.U32.HI R23, RZ, 0x17, R7 ;  /* 0x00000017ff177819 */ /* 0x000fe20000011607 */
[----:B------:R-:W-:Y:S01]  /*0fc0*/  BSSY.RECONVERGENT B1, `(.L_x_25) ;  /* 0x0000065000017945 */ /* 0x000fe20003800200 */
[----:B------:R-:W-:Y:S01]  /*0fd0*/  SHF.R.U32.HI R25, RZ, 0x17, R0 ;  /* 0x00000017ff197819 */ /* 0x000fe20000011600 */
[----:B------:R-:W-:Y:S01]  /*0fe0*/  HFMA2 R27, -RZ, RZ, 3.748046875, 0 ;  /* 0x437f0000ff1b7431 */ /* 0x000fe200000001ff */
[----:B------:R-:W-:Y:S02]  /*0ff0*/  LOP3.LUT R23, R23, 0xff, RZ, 0xc0, !PT ;  /* 0x000000ff17177812 */ /* 0x000fe400078ec0ff */
[----:B------:R-:W-:-:S03]  /*1000*/  LOP3.LUT R25, R25, 0xff, RZ, 0xc0, !PT ;  /* 0x000000ff19197812 */ /* 0x000fc600078ec0ff */
[----:B------:R-:W-:Y:S02]  /*1010*/  VIADD R24, R23, 0xffffffff ;  /* 0xffffffff17187836 */ /* 0x000fe40000000000 */
[----:B------:R-:W-:-:S03]  /*1020*/  VIADD R26, R25, 0xffffffff ;  /* 0xffffffff191a7836 */ /* 0x000fc60000000000 */
[----:B------:R-:W-:-:S04]  /*1030*/  ISETP.GT.U32.AND P1, PT, R24, 0xfd, PT ;  /* 0x000000fd1800780c */ /* 0x000fc80003f24070 */
[----:B------:R-:W-:-:S13]  /*1040*/  ISETP.GT.U32.OR P1, PT, R26, 0xfd, P1 ;  /* 0x000000fd1a00780c */ /* 0x000fda0000f24470 */
[----:B------:R-:W-:Y:S01]  /*1050*/  @!P1 IMAD.MOV.U32 R28, RZ, RZ, RZ ;  /* 0x000000ffff1c9224 */ /* 0x000fe200078e00ff */
[----:B------:R-:W-:Y:S06]  /*1060*/  @!P1 BRA `(.L_x_26) ;  /* 0x0000000000609947 */ /* 0x000fec0003800000 */
[----:B------:R-:W-:Y:S01]  /*1070*/  IMAD.MOV.U32 R3, RZ, RZ, 0x437f0000 ;  /* 0x437f0000ff037424 */ /* 0x000fe200078e00ff */
[----:B------:R-:W-:-:S04]  /*1080*/  FSETP.GTU.FTZ.AND P1, PT, |R0|, +INF , PT ;  /* 0x7f8000000000780b */ /* 0x000fc80003f3c200 */
[----:B------:R-:W-:-:S04]  /*1090*/  FSETP.GTU.FTZ.AND P2, PT, |R3|, +INF , PT ;  /* 0x7f8000000300780b */ /* 0x000fc80003f5c200 */
[----:B------:R-:W-:-:S13]  /*10a0*/  PLOP3.LUT P1, PT, P1, P2, PT, 0xf8, 0x8f ;  /* 0x00000000008f781c */ /* 0x000fda0000f25f70 */
[----:B------:R-:W-:Y:S05]  /*10b0*/  @P1 BRA `(.L_x_27) ;  /* 0x0000000400501947 */ /* 0x000fea0003800000 */
[----:B------:R-:W-:-:S13]  /*10c0*/  LOP3.LUT P1, RZ, R27, 0x7fffffff, R0, 0xc8, !PT ;  /* 0x7fffffff1bff7812 */ /* 0x000fda000782c800 */
[----:B------:R-:W-:Y:S05]  /*10d0*/  @!P1 BRA `(.L_x_28) ;  /* 0x0000000400409947 */ /* 0x000fea0003800000 */
[C---:B------:R-:W-:Y:S02]  /*10e0*/  FSETP.NEU.FTZ.AND P3, PT, |R0|.reuse, +INF , PT ;  /* 0x7f8000000000780b */ /* 0x040fe40003f7d200 */
[----:B------:R-:W-:Y:S02]  /*10f0*/  FSETP.NEU.FTZ.AND P2, PT, |R3|, +INF , PT ;  /* 0x7f8000000300780b */ /* 0x000fe40003f5d200 */
[----:B------:R-:W-:-:S11]  /*1100*/  FSETP.NEU.FTZ.AND P1, PT, |R0|, +INF , PT ;  /* 0x7f8000000000780b */ /* 0x000fd60003f3d200 */
[----:B------:R-:W-:Y:S05]  /*1110*/  @!P2 BRA !P3, `(.L_x_28) ;  /* 0x000000040030a947 */ /* 0x000fea0005800000 */
[----:B------:R-:W-:-:S04]  /*1120*/  LOP3.LUT P3, RZ, R0, 0x7fffffff, RZ, 0xc0, !PT ;  /* 0x7fffffff00ff7812 */ /* 0x000fc8000786c0ff */
[----:B------:R-:W-:-:S13]  /*1130*/  PLOP3.LUT P2, PT, P2, P3, PT, 0x2f, 0xf2 ;  /* 0x0000000000f2781c */ /* 0x000fda0001746577 */
[----:B------:R-:W-:Y:S05]  /*1140*/  @P2 BRA `(.L_x_29) ;  /* 0x00000004001c2947 */ /* 0x000fea0003800000 */
[----:B------:R-:W-:-:S04]  /*1150*/  LOP3.LUT P2, RZ, R27, 0x7fffffff, RZ, 0xc0, !PT ;  /* 0x7fffffff1bff7812 */ /* 0x000fc8000784c0ff */
[----:B------:R-:W-:-:S13]  /*1160*/  PLOP3.LUT P1, PT, P1, P2, PT, 0x2f, 0xf2 ;  /* 0x0000000000f2781c */ /* 0x000fda0000f24577 */
[----:B------:R-:W-:Y:S05]  /*1170*/  @P1 BRA `(.L_x_30) ;  /* 0x0000000400041947 */ /* 0x000fea0003800000 */
[----:B------:R-:W-:Y:S02]  /*1180*/  ISETP.GE.AND P1, PT, R26, RZ, PT ;  /* 0x000000ff1a00720c */ /* 0x000fe40003f26270 */
[----:B------:R-:W-:-:S11]  /*1190*/  ISETP.GE.AND P2, PT, R24, RZ, PT ;  /* 0x000000ff1800720c */ /* 0x000fd60003f46270 */
[----:B------:R-:W-:Y:S02]  /*11a0*/  @P1 IMAD.MOV.U32 R28, RZ, RZ, RZ ;  /* 0x000000ffff1c1224 */ /* 0x000fe400078e00ff */
[----:B------:R-:W-:Y:S01]  /*11b0*/  @!P1 FFMA R0, R0, 1.84467440737095516160e+19, RZ ;  /* 0x5f80000000009823 */ /* 0x000fe200000000ff */
[----:B------:R-:W-:Y:S02]  /*11c0*/  @!P1 IMAD.MOV.U32 R28, RZ, RZ, -0x40 ;  /* 0xffffffc0ff1c9424 */ /* 0x000fe400078e00ff */
[----:B------:R-:W-:Y:S02]  /*11d0*/  @!P2 FFMA R27, R3, 1.84467440737095516160e+19, RZ ;  /* 0x5f800000031ba823 */ /* 0x000fe400000000ff */
[----:B------:R-:W-:-:S07]  /*11e0*/  @!P2 VIADD R28, R28, 0x40 ;  /* 0x000000401c1ca836 */ /* 0x000fce0000000000 */
.L_x_26:
[----:B------:R-:W-:Y:S01]  /*11f0*/  LEA R24, R23, 0xc0800000, 0x17 ;  /* 0xc080000017187811 */ /* 0x000fe200078eb8ff */
[----:B------:R-:W-:Y:S01]  /*1200*/  VIADD R26, R25, 0xffffff81 ;  /* 0xffffff81191a7836 */ /* 0x000fe20000000000 */
[----:B------:R-:W-:Y:S02]  /*1210*/  BSSY.RECONVERGENT B2, `(.L_x_31) ;  /* 0x0000035000027945 */ /* 0x000fe40003800200 */
[----:B------:R-:W-:Y:S01]  /*1220*/  IADD3 R27, PT, PT, -R24, R27, RZ ;  /* 0x0000001b181b7210 */ /* 0x000fe20007ffe1ff */
[C---:B------:R-:W-:Y:S01]  /*1230*/  IMAD R25, R26.reuse, -0x800000, R0 ;  /* 0xff8000001a197824 */ /* 0x040fe200078e0200 */
[----:B------:R-:W-:Y:S02]  /*1240*/  IADD3 R23, PT, PT, R26, 0x7f, -R23 ;  /* 0x0000007f1a177810 */ /* 0x000fe40007ffe817 */
[----:B------:R-:W0:Y:S01]  /*1250*/  MUFU.RCP R24, R27 ;  /* 0x0000001b00187308 */ /* 0x000e220000001000 */
[----:B------:R-:W-:Y:S02]  /*1260*/  FADD.FTZ R3, -R27, -RZ ;  /* 0x800000ff1b037221 */ /* 0x000fe40000010100 */
[----:B------:R-:W-:-:S02]  /*1270*/  IMAD.IADD R28, R23, 0x1, R28 ;  /* 0x00000001171c7824 */ /* 0x000fc400078e021c */
[----:B0-----:R-:W-:-:S04]  /*1280*/  FFMA R0, R24, R3, 1 ;  /* 0x3f80000018007423 */ /* 0x001fc80000000003 */
[----:B------:R-:W-:-:S04]  /*1290*/  FFMA R0, R24, R0, R24 ;  /* 0x0000000018007223 */ /* 0x000fc80000000018 */
[----:B------:R-:W-:-:S04]  /*12a0*/  FFMA R24, R25, R0, RZ ;  /* 0x0000000019187223 */ /* 0x000fc800000000ff */
[----:B------:R-:W-:-:S04]  /*12b0*/  FFMA R23, R3, R24, R25 ;  /* 0x0000001803177223 */ /* 0x000fc80000000019 */
[----:B------:R-:W-:-:S04]  /*12c0*/  FFMA R24, R0, R23, R24 ;  /* 0x0000001700187223 */ /* 0x000fc80000000018 */
[----:B------:R-:W-:-:S04]  /*12d0*/  FFMA R23, R3, R24, R25 ;  /* 0x0000001803177223 */ /* 0x000fc80000000019 */
[----:B------:R-:W-:-:S05]  /*12e0*/  FFMA R27, R0, R23, R24 ;  /* 0x00000017001b7223 */ /* 0x000fca0000000018 */
[----:B------:R-:W-:-:S04]  /*12f0*/  SHF.R.U32.HI R3, RZ, 0x17, R27 ;  /* 0x00000017ff037819 */ /* 0x000fc8000001161b */
[----:B------:R-:W-:-:S05]  /*1300*/  LOP3.LUT R3, R3, 0xff, RZ, 0xc0, !PT ;  /* 0x000000ff03037812 */ /* 0x000fca00078ec0ff */
[----:B------:R-:W-:-:S04]  /*1310*/  IMAD.IADD R3, R3, 0x1, R28 ;  /* 0x0000000103037824 */ /* 0x000fc800078e021c */
[----:B------:R-:W-:-:S05]  /*1320*/  VIADD R25, R3, 0xffffffff ;  /* 0xffffffff03197836 */ /* 0x000fca0000000000 */
[----:B------:R-:W-:-:S13]  /*1330*/  ISETP.GE.U32.AND P1, PT, R25, 0xfe, PT ;  /* 0x000000fe1900780c */ /* 0x000fda0003f26070 */
[----:B------:R-:W-:Y:S05]  /*1340*/  @!P1 BRA `(.L_x_32) ;  /* 0x0000000000809947 */ /* 0x000fea0003800000 */
[----:B------:R-:W-:-:S13]  /*1350*/  ISETP.GT.AND P1, PT, R3, 0xfe, PT ;  /* 0x000000fe0300780c */ /* 0x000fda0003f24270 */
[----:B------:R-:W-:Y:S05]  /*1360*/  @P1 BRA `(.L_x_33) ;  /* 0x00000000006c1947 */ /* 0x000fea0003800000 */
[----:B------:R-:W-:-:S13]  /*1370*/  ISETP.GE.AND P1, PT, R3, 0x1, PT ;  /* 0x000000010300780c */ /* 0x000fda0003f26270 */
[----:B------:R-:W-:Y:S05]  /*1380*/  @P1 BRA `(.L_x_34) ;  /* 0x0000000000741947 */ /* 0x000fea0003800000 */
[----:B------:R-:W-:Y:S02]  /*1390*/  ISETP.GE.AND P1, PT, R3, -0x18, PT ;  /* 0xffffffe80300780c */ /* 0x000fe40003f26270 */
[----:B------:R-:W-:-:S11]  /*13a0*/  LOP3.LUT R27, R27, 0x80000000, RZ, 0xc0, !PT ;  /* 0x800000001b1b7812 */ /* 0x000fd600078ec0ff */
[----:B------:R-:W-:Y:S05]  /*13b0*/  @!P1 BRA `(.L_x_34) ;  /* 0x0000000000689947 */ /* 0x000fea0003800000 */
[CCC-:B------:R-:W-:Y:S01]  /*13c0*/  FFMA.RP R26, R0.reuse, R23.reuse, R24.reuse ;  /* 0x00000017001a7223 */ /* 0x1c0fe20000008018 */
[CCC-:B------:R-:W-:Y:S01]  /*13d0*/  FFMA.RM R25, R0.reuse, R23.reuse, R24.reuse ;  /* 0x0000001700197223 */ /* 0x1c0fe20000004018 */
[----:B------:R-:W-:Y:S01]  /*13e0*/  FFMA.RZ R0, R0, R23, R24 ;  /* 0x0000001700007223 */ /* 0x000fe2000000c018 */
[C---:B------:R-:W-:Y:S01]  /*13f0*/  VIADD R23, R3.reuse, 0x20 ;  /* 0x0000002003177836 */ /* 0x040fe20000000000 */
[C---:B------:R-:W-:Y:S02]  /*1400*/  ISETP.NE.AND P3, PT, R3.reuse, RZ, PT ;  /* 0x000000ff0300720c */ /* 0x040fe40003f65270 */
[C---:B------:R-:W-:Y:S02]  /*1410*/  ISETP.NE.AND P2, PT, R3.reuse, RZ, PT ;  /* 0x000000ff0300720c */ /* 0x040fe40003f45270 */
[----:B------:R-:W-:Y:S02]  /*1420*/  LOP3.LUT R0, R0, 0x7fffff, RZ, 0xc0, !PT ;  /* 0x007fffff00007812 */ /* 0x000fe400078ec0ff */
[----:B------:R-:W-:-:S02]  /*1430*/  IADD3 R3, PT, PT, -R3, RZ, RZ ;  /* 0x000000ff03037210 */ /* 0x000fc40007ffe1ff */
[----:B------:R-:W-:Y:S02]  /*1440*/  LOP3.LUT R0, R0, 0x800000, RZ, 0xfc, !PT ;  /* 0x0080000000007812 */ /* 0x000fe400078efcff */
[----:B------:R-:W-:Y:S02]  /*1450*/  FSETP.NEU.FTZ.AND P1, PT, R26, R25, PT ;  /* 0x000000191a00720b */ /* 0x000fe40003f3d000 */
[----:B------:R-:W-:Y:S02]  /*1460*/  SHF.L.U32 R23, R0, R23, RZ ;  /* 0x0000001700177219 */ /* 0x000fe400000006ff */
[----:B------:R-:W-:Y:S02]  /*1470*/  SEL R3, R3, RZ, P3 ;  /* 0x000000ff03037207 */ /* 0x000fe40001800000 */
[----:B------:R-:W-:Y:S02]  /*1480*/  ISETP.NE.AND P2, PT, R23, RZ, P2 ;  /* 0x000000ff1700720c */ /* 0x000fe40001745270 */
[----:B------:R-:W-:-:S02]  /*1490*/  SHF.R.U32.HI R23, RZ, R3, R0 ;  /* 0x00000003ff177219 */ /* 0x000fc40000011600 */
[----:B------:R-:W-:Y:S02]  /*14a0*/  PLOP3.LUT P1, PT, P1, P2, PT, 0xf8, 0x8f ;  /* 0x00000000008f781c */ /* 0x000fe40000f25f70 */
[----:B------:R-:W-:Y:S02]  /*14b0*/  SHF.R.U32.HI R3, RZ, 0x1, R23 ;  /* 0x00000001ff037819 */ /* 0x000fe40000011617 */
[----:B------:R-:W-:-:S04]  /*14c0*/  SEL R0, RZ, 0x1, !P1 ;  /* 0x00000001ff007807 */ /* 0x000fc80004800000 */
[----:B------:R-:W-:-:S04]  /*14d0*/  LOP3.LUT R0, R0, 0x1, R3, 0xf8, !PT ;  /* 0x0000000100007812 */ /* 0x000fc800078ef803 */
[----:B------:R-:W-:-:S05]  /*14e0*/  LOP3.LUT R0, R0, R23, RZ, 0xc0, !PT ;  /* 0x0000001700007212 */ /* 0x000fca00078ec0ff */
[----:B------:R-:W-:-:S05]  /*14f0*/  IMAD.IADD R0, R3, 0x1, R0 ;  /* 0x0000000103007824 */ /* 0x000fca00078e0200 */
[----:B------:R-:W-:Y:S01]  /*1500*/  LOP3.LUT R27, R0, R27, RZ, 0xfc, !PT ;  /* 0x0000001b001b7212 */ /* 0x000fe200078efcff */
[----:B------:R-:W-:Y:S06]  /*1510*/  BRA `(.L_x_34) ;  /* 0x0000000000107947 */ /* 0x000fec0003800000 */
.L_x_33:
[----:B------:R-:W-:-:S04]  /*1520*/  LOP3.LUT R27, R27, 0x80000000, RZ, 0xc0, !PT ;  /* 0x800000001b1b7812 */ /* 0x000fc800078ec0ff */
[----:B------:R-:W-:Y:S01]  /*1530*/  LOP3.LUT R27, R27, 0x7f800000, RZ, 0xfc, !PT ;  /* 0x7f8000001b1b7812 */ /* 0x000fe200078efcff */
[----:B------:R-:W-:Y:S06]  /*1540*/  BRA `(.L_x_34) ;  /* 0x0000000000047947 */ /* 0x000fec0003800000 */
.L_x_32:
[----:B------:R-:W-:-:S07]  /*1550*/  IMAD R27, R28, 0x800000, R27 ;  /* 0x008000001c1b7824 */ /* 0x000fce00078e021b */
.L_x_34:
[----:B------:R-:W-:Y:S05]  /*1560*/  BSYNC.RECONVERGENT B2 ;  /* 0x0000000000027941 */ /* 0x000fea0003800200 */
.L_x_31:
[----:B------:R-:W-:Y:S01]  /*1570*/  IMAD.MOV.U32 R0, RZ, RZ, R27 ;  /* 0x000000ffff007224 */ /* 0x000fe200078e001b */
[----:B------:R-:W-:Y:S06]  /*1580*/  BRA `(.L_x_35) ;  /* 0x0000000000207947 */ /* 0x000fec0003800000 */
.L_x_30:
[----:B------:R-:W-:-:S04]  /*1590*/  LOP3.LUT R0, R27, 0x80000000, R0, 0x48, !PT ;  /* 0x800000001b007812 */ /* 0x000fc800078e4800 */
[----:B------:R-:W-:Y:S01]  /*15a0*/  LOP3.LUT R0, R0, 0x7f800000, RZ, 0xfc, !PT ;  /* 0x7f80000000007812 */ /* 0x000fe200078efcff */
[----:B------:R-:W-:Y:S06]  /*15b0*/  BRA `(.L_x_35) ;  /* 0x0000000000147947 */ /* 0x000fec0003800000 */
.L_x_29:
[----:B------:R-:W-:Y:S01]  /*15c0*/  LOP3.LUT R0, R27, 0x80000000, R0, 0x48, !PT ;  /* 0x800000001b007812 */ /* 0x000fe200078e4800 */
[----:B------:R-:W-:Y:S06]  /*15d0*/  BRA `(.L_x_35) ;  /* 0x00000000000c7947 */ /* 0x000fec0003800000 */
.L_x_28:
[----:B------:R-:W0:Y:S01]  /*15e0*/  MUFU.RSQ R0, -QNAN ;  /* 0xffc0000000007908 */ /* 0x000e220000001400 */
[----:B------:R-:W-:Y:S05]  /*15f0*/  BRA `(.L_x_35) ;  /* 0x0000000000047947 */ /* 0x000fea0003800000 */
.L_x_27:
[----:B------:R-:W-:-:S07]  /*1600*/  FADD.FTZ R0, R0, R3 ;  /* 0x0000000300007221 */ /* 0x000fce0000010000 */
.L_x_35:
[----:B------:R-:W-:Y:S05]  /*1610*/  BSYNC.RECONVERGENT B1 ;  /* 0x0000000000017941 */ /* 0x000fea0003800200 */
.L_x_25:
[----:B------:R-:W-:-:S04]  /*1620*/  IMAD.MOV.U32 R23, RZ, RZ, 0x0 ;  /* 0x00000000ff177424 */ /* 0x000fc800078e00ff */
[----:B0-----:R-:W-:Y:S05]  /*1630*/  RET.REL.NODEC R22 `(_Z8gaussianPhS_iij) ;  /* 0xffffffe816707950 */ /* 0x001fea0003c3ffff */
.L_x_36:
[----:B------:R-:W-:-:S00]  /*1640*/  BRA `(.L_x_36) ;  /* 0xfffffffc00fc7947 */ /* 0x000fc0000383ffff */
[----:B------:R-:W-:-:S00]  /*1650*/  NOP ;  /* 0x0000000000007918 */ /* 0x000fc00000000000 */
        /* <DEDUP_REMOVED lines=10> */
.L_x_50:


//--------------------- .text._Z5sobelPhS_iij     --------------------------
	.section	.text._Z5sobelPhS_iij,"ax",@progbits
	.align	128
        .global         _Z5sobelPhS_iij
        .type           _Z5sobelPhS_iij,@function
        .size           _Z5sobelPhS_iij,(.L_x_51 - _Z5sobelPhS_iij)
        .other          _Z5sobelPhS_iij,@"STO_CUDA_ENTRY STV_DEFAULT"
_Z5sobelPhS_iij:
.text._Z5sobelPhS_iij:
        /* <DEDUP_REMOVED lines=12> */
[----:B---3--:R-:W-:Y:S02]  /*00c0*/  IMAD R7, R7, UR5, R0 ;  /* 0x0000000507077c24 */ /* 0x008fe4000f8e0200 */
[----:B------:R-:W-:Y:S01]  /*00d0*/  IMAD.MOV.U32 R0, RZ, RZ, RZ ;  /* 0x000000ffff007224 */ /* 0x000fe200078e00ff */
[----:B--2---:R-:W-:Y:S06]  /*00e0*/  @!P0 BRA `(.L_x_37) ;  /* 0x00000008001c8947 */ /* 0x004fec0003800000 */
[----:B------:R-:W-:Y:S01]  /*00f0*/  SHF.R.U32.HI R11, RZ, 0x1, R9 ;  /* 0x00000001ff0b7819 */ /* 0x000fe20000011609 */
[----:B------:R-:W-:Y:S01]  /*0100*/  HFMA2 R8, -RZ, RZ, 0, 0 ;  /* 0x00000000ff087431 */ /* 0x000fe200000001ff */
[----:B------:R-:W-:Y:S01]  /*0110*/  LOP3.LUT R9, R9, 0x3, RZ, 0xc0, !PT ;  /* 0x0000000309097812 */ /* 0x000fe200078ec0ff */
[----:B------:R-:W-:Y:S01]  /*0120*/  IMAD.MOV.U32 R0, RZ, RZ, RZ ;  /* 0x000000ffff007224 */ /* 0x000fe200078e00ff */
[----:B------:R-:W-:Y:S01]  /*0130*/  UMOV UR4, URZ ;  /* 0x000000ff00047c82 */ /* 0x000fe20008000000 */
[--C-:B------:R-:W-:Y:S02]  /*0140*/  IMAD.IADD R10, R7, 0x1, -R11.reuse ;  /* 0x00000001070a7824 */ /* 0x100fe400078e0a0b */
[----:B------:R-:W-:-:S03]  /*0150*/  IMAD.IADD R11, R6, 0x1, -R11 ;  /* 0x00000001060b7824 */ /* 0x000fc600078e0a0b */
[----:B------:R-:W-:-:S07]  /*0160*/  IADD3 R12, PT, PT, R10, 0x3, RZ ;  /* 0x000000030a0c7810 */ /* 0x000fce0007ffe0ff */
.L_x_43:
[----:B------:R-:W0:Y:S01]  /*0170*/  LDCU UR5, c[0x0][0x398] ;  /* 0x00007300ff0577ac */ /* 0x000e220008000800 */
[----:B------:R-:W-:Y:S02]  /*0180*/  VIADD R13, R11, UR4 ;  /* 0x000000040b0d7c36 */ /* 0x000fe40008000000 */
[----:B------:R-:W-:Y:S01]  /*0190*/  IMAD.MOV.U32 R3, RZ, RZ, RZ ;  /* 0x000000ffff037224 */ /* 0x000fe200078e00ff */
[----:B------:R-:W1:Y:S01]  /*01a0*/  LDCU.64 UR6, c[0x0][0x390] ;  /* 0x00007200ff0677ac */ /* 0x000e620008000a00 */
        /* <DEDUP_REMOVED lines=9> */
[----:B------:R-:W-:Y:S01]  /*0240*/  IADD3 R16, PT, PT, R10, R13, RZ ;  /* 0x0000000d0a107210 */ /* 0x000fe20007ffe0ff */
[----:B------:R-:W-:Y:S01]  /*0250*/  IMAD.MOV.U32 R19, RZ, RZ, R10 ;  /* 0x000000ffff137224 */ /* 0x000fe200078e000a */
[----:B------:R-:W-:Y:S01]  /*0260*/  ULOP3.LUT UR7, UR5, 0xfffffffc, URZ, 0xc0, !UPT ;  /* 0xfffffffc05077892 */ /* 0x000fe2000f8ec0ff */
[----:B------:R-:W-:Y:S01]  /*0270*/  IMAD.MOV.U32 R17, RZ, RZ, R12 ;  /* 0x000000ffff117224 */ /* 0x000fe200078e000c */
[----:B------:R-:W-:Y:S01]  /*0280*/  UIMAD UR5, UR8, UR5, 0x1 ;  /* 0x00000001080574a4 */ /* 0x000fe2000f8e0205 */
[----:B------:R-:W1:Y:S05]  /*0290*/  LDCU UR6, c[0x0][0x390] ;  /* 0x00007200ff0677ac */ /* 0x000e6a0008000800 */
[----:B------:R-:W-:Y:S01]  /*02a0*/  MOV R18, UR5 ;  /* 0x0000000500127c02 */ /* 0x000fe20008000f00 */
[----:B------:R-:W-:Y:S01]  /*02b0*/  UIADD3 UR9, UPT, UPT, -UR7, URZ, URZ ;  /* 0x000000ff07097290 */ /* 0x000fe2000fffe1ff */
[----:B0-----:R-:W-:-:S04]  /*02c0*/  IADD3 R14, P1, PT, R13, UR12, RZ ;  /* 0x0000000c0d0e7c10 */ /* 0x001fc8000ff3e0ff */
[----:B------:R-:W-:-:S09]  /*02d0*/  LEA.HI.X.SX32 R15, R13, UR13, 0x1, P1 ;  /* 0x0000000d0d0f7c11 */ /* 0x000fd200088f0eff */
.L_x_39:
[C---:B------:R-:W-:Y:S01]  /*02e0*/  VIADD R2, R17.reuse, 0xfffffffd ;  /* 0xfffffffd11027836 */ /* 0x040fe20000000000 */
[C---:B------:R-:W-:Y:S01]  /*02f0*/  IADD3 R4, PT, PT, R17.reuse, -0x1, RZ ;  /* 0xffffffff11047810 */ /* 0x040fe20007ffe0ff */
[----:B------:R-:W-:-:S03]  /*0300*/  VIADD R5, R17, 0xfffffffe ;  /* 0xfffffffe11057836 */ /* 0x000fc60000000000 */
[----:B-1----:R-:W-:-:S04]  /*0310*/  ISETP.GE.AND P1, PT, R2, UR6, PT ;  /* 0x0000000602007c0c */ /* 0x002fc8000bf26270 */
[----:B------:R-:W-:-:S04]  /*0320*/  ISETP.LT.OR P1, PT, R2, RZ, P1 ;  /* 0x000000ff0200720c */ /* 0x000fc80000f21670 */
[----:B------:R-:W-:-:S13]  /*0330*/  PLOP3.LUT P1, PT, P1, P0, PT, 0xf8, 0x8f ;  /* 0x00000000008f781c */ /* 0x000fda0000f21f70 */
[----:B------:R-:W0:Y:S01]  /*0340*/  @!P1 LDC.64 R2, c[0x0][0x380] ;  /* 0x0000e000ff029b82 */ /* 0x000e220000000a00 */
[----:B------:R-:W-:Y:S02]  /*0350*/  ISETP.GE.AND P4, PT, R4, UR6, PT ;  /* 0x0000000604007c0c */ /* 0x000fe4000bf86270 */
[----:B0-----:R-:W-:-:S04]  /*0360*/  @!P1 IADD3 R2, P2, PT, R16, R2, RZ ;  /* 0x0000000210029210 */ /* 0x001fc80007f5e0ff */
[----:B------:R-:W-:-:S05]  /*0370*/  @!P1 LEA.HI.X.SX32 R3, R16, R3, 0x1, P2 ;  /* 0x0000000310039211 */ /* 0x000fca00010f0eff */
[----:B------:R0:W2:Y:S01]  /*0380*/  @!P1 LDG.E.U8 R21, desc[UR10][R2.64] ;  /* 0x0000000a02159981 */ /* 0x0000a2000c1e1100 */
[----:B------:R-:W-:-:S04]  /*0390*/  ISETP.GE.AND P2, PT, R5, UR6, PT ;  /* 0x0000000605007c0c */ /* 0x000fc8000bf46270 */
[----:B------:R-:W-:Y:S02]  /*03a0*/  ISETP.LT.OR P3, PT, R5, RZ, P2 ;  /* 0x000000ff0500720c */ /* 0x000fe40001761670 */
[----:B------:R-:W-:Y:S02]  /*03b0*/  ISETP.LT.OR P2, PT, R4, RZ, P4 ;  /* 0x000000ff0400720c */ /* 0x000fe40002741670 */
[----:B------:R-:W-:Y:S02]  /*03c0*/  ISETP.GE.AND P4, PT, R17, UR6, PT ;  /* 0x0000000611007c0c */ /* 0x000fe4000bf86270 */
[----:B------:R-:W-:Y:S02]  /*03d0*/  PLOP3.LUT P3, PT, P3, P0, PT, 0xf8, 0x8f ;  /* 0x00000000008f781c */ /* 0x000fe40001f61f70 */
[----:B------:R-:W-:Y:S02]  /*03e0*/  IADD3 R4, P5, PT, R19, R14, RZ ;  /* 0x0000000e13047210 */ /* 0x000fe40007fbe0ff */
[----:B------:R-:W-:-:S02]  /*03f0*/  ISETP.LT.OR P4, PT, R17, RZ, P4 ;  /* 0x000000ff1100720c */ /* 0x000fc40002781670 */
[----:B------:R-:W-:Y:S02]  /*0400*/  PLOP3.LUT P2, PT, P2, P0, PT, 0xf8, 0x8f ;  /* 0x00000000008f781c */ /* 0x000fe40001741f70 */
[----:B------:R-:W-:Y:S02]  /*0410*/  LEA.HI.X.SX32 R5, R19, R15, 0x1, P5 ;  /* 0x0000000f13057211 */ /* 0x000fe400028f0eff */
[----:B------:R-:W-:-:S03]  /*0420*/  PLOP3.LUT P4, PT, P4, P0, PT, 0xf8, 0x8f ;  /* 0x00000000008f781c */ /* 0x000fc60002781f70 */
[----:B------:R-:W3:Y:S06]  /*0430*/  @!P3 LDG.E.U8 R23, desc[UR10][R4.64+0x1] ;  /* 0x0000010a0417b981 */ /* 0x000eec000c1e1100 */
[----:B------:R-:W4:Y:S04]  /*0440*/  @!P2 LDG.E.U8 R3, desc[UR10][R4.64+0x2] ;  /* 0x0000020a0403a981 */ /* 0x000f28000c1e1100 */
[----:B------:R1:W5:Y:S01]  /*0450*/  @!P4 LDG.E.U8 R25, desc[UR10][R4.64+0x3] ;  /* 0x0000030a0419c981 */ /* 0x000362000c1e1100 */
[C---:B0-----:R-:W-:Y:S01]  /*0460*/  @!P1 VIADD R2, R18.reuse, 0xffffffff ;  /* 0xffffffff12029836 */ /* 0x041fe20000000000 */
[----:B------:R0:W3:Y:S01]  /*0470*/  @!P3 LDC.S8 R24, c[0x3][R18] ;  /* 0x00c000001218bb82 */ /* 0x0000e20000000200 */
[C---:B------:R-:W-:Y:S01]  /*0480*/  @!P2 VIADD R26, R18.reuse, 0x1 ;  /* 0x00000001121aa836 */ /* 0x040fe20000000000 */
[----:B------:R-:W-:Y:S01]  /*0490*/  @!P4 IADD3 R29, PT, PT, R18, 0x2, RZ ;  /* 0x00000002121dc810 */ /* 0x000fe20007ffe0ff */
[----:B------:R-:W-:Y:S01]  /*04a0*/  UIADD3 UR9, UPT, UPT, UR9, 0x4, URZ ;  /* 0x0000000409097890 */ /* 0x000fe2000fffe0ff */
[----:B------:R-:W-:-:S02]  /*04b0*/  VIADD R19, R19, 0x4 ;  /* 0x0000000413137836 */ /* 0x000fc40000000000 */
[----:B------:R-:W-:Y:S01]  /*04c0*/  VIADD R17, R17, 0x4 ;  /* 0x0000000411117836 */ /* 0x000fe20000000000 */
[----:B------:R-:W-:Y:S01]  /*04d0*/  UISETP.NE.AND UP1, UPT, UR9, URZ, UPT ;  /* 0x000000ff0900728c */ /* 0x000fe2000bf25270 */
[----:B------:R-:W2:Y:S01]  /*04e0*/  @!P1 LDC.S8 R20, c[0x3][R2] ;  /* 0x00c0000002149b82 */ /* 0x000ea20000000200 */
[----:B------:R-:W-:-:S07]  /*04f0*/  VIADD R16, R16, 0x4 ;  /* 0x0000000410107836 */ /* 0x000fce0000000000 */
[----:B------:R-:W0:Y:S08]  /*0500*/  @!P1 LDC.S8 R22, c[0x3][R2+0x9] ;  /* 0x00c0024002169b82 */ /* 0x000e300000000200 */
[----:B------:R-:W4:Y:S08]  /*0510*/  @!P2 LDC.S8 R27, c[0x3][R26] ;  /* 0x00c000001a1bab82 */ /* 0x000f300000000200 */
[----:B------:R-:W4:Y:S08]  /*0520*/  @!P2 LDC.S8 R28, c[0x3][R26+0x9] ;  /* 0x00c002401a1cab82 */ /* 0x000f300000000200 */
[----:B-1----:R-:W5:Y:S08]  /*0530*/  @!P4 LDC.S8 R4, c[0x3][R29] ;  /* 0x00c000001d04cb82 */ /* 0x002f700000000200 */
[----:B------:R-:W1:Y:S01]  /*0540*/  @!P4 LDC.S8 R5, c[0x3][R29+0x9] ;  /* 0x00c002401d05cb82 */ /* 0x000e620000000200 */
[----:B--2---:R-:W-:-:S07]  /*0550*/  @!P1 IMAD R0, R21, R20, R0 ;  /* 0x0000001415009224 */ /* 0x004fce00078e0200 */
[----:B------:R2:W1:Y:S01]  /*0560*/  @!P3 LDC.S8 R20, c[0x3][R18+0x9] ;  /* 0x00c002401214bb82 */ /* 0x0004620000000200 */
[----:B0-----:R-:W-:Y:S01]  /*0570*/  @!P1 IMAD R8, R21, R22, R8 ;  /* 0x0000001615089224 */ /* 0x001fe200078e0208 */
[----:B--2---:R-:W-:Y:S01]  /*0580*/  IADD3 R18, PT, PT, R18, 0x4, RZ ;  /* 0x0000000412127810 */ /* 0x004fe20007ffe0ff */
[C---:B---3--:R-:W-:Y:S02]  /*0590*/  @!P3 IMAD R0, R23.reuse, R24, R0 ;  /* 0x000000181700b224 */ /* 0x048fe400078e0200 */
[----:B-1----:R-:W-:Y:S02]  /*05a0*/  @!P3 IMAD R8, R23, R20, R8 ;  /* 0x000000141708b224 */ /* 0x002fe400078e0208 */
[C---:B----4-:R-:W-:Y:S02]  /*05b0*/  @!P2 IMAD R0, R3.reuse, R27, R0 ;  /* 0x0000001b0300a224 */ /* 0x050fe400078e0200 */
[----:B------:R-:W-:Y:S02]  /*05c0*/  @!P2 IMAD R8, R3, R28, R8 ;  /* 0x0000001c0308a224 */ /* 0x000fe400078e0208 */
[----:B-----5:R-:W-:-:S02]  /*05d0*/  @!P4 IMAD R0, R25, R4, R0 ;  /* 0x000000041900c224 */ /* 0x020fc400078e0200 */
[----:B------:R-:W-:Y:S01]  /*05e0*/  @!P4 IMAD R8, R25, R5, R8 ;  /* 0x000000051908c224 */ /* 0x000fe200078e0208 */
[----:B------:R-:W-:Y:S06]  /*05f0*/  BRA.U UP1, `(.L_x_39) ;  /* 0xfffffffd01387547 */ /* 0x000fec000b83ffff */
[----:B------:R-:W-:-:S07]  /*0600*/  IMAD.U32 R3, RZ, RZ, UR7 ;  /* 0x00000007ff037e24 */ /* 0x000fce000f8e00ff */
.L_x_38:
[----:B------:R-:W-:-:S13]  /*0610*/  ISETP.NE.AND P1, PT, R9, RZ, PT ;  /* 0x000000ff0900720c */ /* 0x000fda0003f25270 */
[----:B------:R-:W-:Y:S05]  /*0620*/  @!P1 BRA `(.L_x_40) ;  /* 0x0000000000c89947 */ /* 0x000fea0003800000 */
[----:B------:R-:W-:Y:S01]  /*0630*/  IADD3 R16, PT, PT, R10, R3, RZ ;  /* 0x000000030a107210 */ /* 0x000fe20007ffe0ff */
[----:B------:R-:W-:Y:S01]  /*0640*/  BSSY.RECONVERGENT B0, `(.L_x_41) ;  /* 0x0000011000007945 */ /* 0x000fe20003800200 */
[----:B------:R-:W-:Y:S02]  /*0650*/  ISETP.NE.AND P2, PT, R9, 0x1, PT ;  /* 0x000000010900780c */ /* 0x000fe40003f45270 */
[----:B------:R-:W-:-:S04]  /*0660*/  ISETP.GE.AND P1, PT, R16, UR6, PT ;  /* 0x0000000610007c0c */ /* 0x000fc8000bf26270 */
[----:B------:R-:W-:-:S04]  /*0670*/  ISETP.LT.OR P1, PT, R16, RZ, P1 ;  /* 0x000000ff1000720c */ /* 0x000fc80000f21670 */
[----:B------:R-:W-:-:S13]  /*0680*/  PLOP3.LUT P1, PT, P1, P0, PT, 0xf8, 0x8f ;  /* 0x00000000008f781c */ /* 0x000fda0000f21f70 */
[----:B------:R-:W-:Y:S05]  /*0690*/  @P1 BRA `(.L_x_42) ;  /* 0x00000000002c1947 */ /* 0x000fea0003800000 */
[----:B------:R-:W0:Y:S01]  /*06a0*/  LDCU.64 UR12, c[0x0][0x380] ;  /* 0x00007000ff0c77ac */ /* 0x000e220008000a00 */
[----:B------:R-:W-:-:S05]  /*06b0*/  IMAD.IADD R2, R13, 0x1, R16 ;  /* 0x000000010d027824 */ /* 0x000fca00078e0210 */
[----:B0-----:R-:W-:-:S04]  /*06c0*/  IADD3 R4, P1, PT, R2, UR12, RZ ;  /* 0x0000000c02047c10 */ /* 0x001fc8000ff3e0ff */
[----:B------:R-:W-:Y:S02]  /*06d0*/  LEA.HI.X.SX32 R5, R2, UR13, 0x1, P1 ;  /* 0x0000000d02057c11 */ /* 0x000fe400088f0eff */
[----:B------:R-:W0:Y:S04]  /*06e0*/  LDC R2, c[0x0][0x398] ;  /* 0x0000e600ff027b82 */ /* 0x000e280000000800 */
[----:B------:R-:W2:Y:S01]  /*06f0*/  LDG.E.U8 R5, desc[UR10][R4.64] ;  /* 0x0000000a04057981 */ /* 0x000ea2000c1e1100 */
[----:B0-----:R-:W-:-:S04]  /*0700*/  IMAD R2, R2, UR8, R3 ;  /* 0x0000000802027c24 */ /* 0x001fc8000f8e0203 */
[----:B------:R-:W2:Y:S08]  /*0710*/  LDC.S8 R14, c[0x3][R2] ;  /* 0x00c00000020e7b82 */ /* 0x000eb00000000200 */
[----:B------:R-:W0:Y:S01]  /*0720*/  LDC.S8 R15, c[0x3][R2+0x9] ;  /* 0x00c00240020f7b82 */ /* 0x000e220000000200 */
[C---:B--2---:R-:W-:Y:S02]  /*0730*/  IMAD R0, R5.reuse, R14, R0 ;  /* 0x0000000e05007224 */ /* 0x044fe400078e0200 */
[----:B0-----:R-:W-:-:S07]  /*0740*/  IMAD R8, R5, R15, R8 ;  /* 0x0000000f05087224 */ /* 0x001fce00078e0208 */
.L_x_42:
[----:B------:R-:W-:Y:S05]  /*0750*/  BSYNC.RECONVERGENT B0 ;  /* 0x0000000000007941 */ /* 0x000fea0003800200 */
.L_x_41:
[----:B------:R-:W-:Y:S05]  /*0760*/  @!P2 BRA `(.L_x_40) ;  /* 0x000000000078a947 */ /* 0x000fea0003800000 */
[----:B------:R-:W0:Y:S01]  /*0770*/  LDCU.64 UR12, c[0x0][0x380] ;  /* 0x00007000ff0c77ac */ /* 0x000e220008000a00 */
[C---:B------:R-:W-:Y:S01]  /*0780*/  VIADD R2, R16.reuse, 0x1 ;  /* 0x0000000110027836 */ /* 0x040fe20000000000 */
[----:B------:R-:W-:Y:S02]  /*0790*/  IADD3 R4, PT, PT, R16, 0x2, RZ ;  /* 0x0000000210047810 */ /* 0x000fe40007ffe0ff */
[----:B------:R-:W-:Y:S02]  /*07a0*/  SHF.R.S32.HI R5, RZ, 0x1f, R13 ;  /* 0x0000001fff057819 */ /* 0x000fe4000001140d */
[----:B------:R-:W-:Y:S02]  /*07b0*/  ISETP.GE.AND P1, PT, R2, UR6, PT ;  /* 0x0000000602007c0c */ /* 0x000fe4000bf26270 */
[----:B------:R-:W-:Y:S02]  /*07c0*/  ISETP.GE.AND P2, PT, R4, UR6, PT ;  /* 0x0000000604007c0c */ /* 0x000fe4000bf46270 */
[----:B------:R-:W-:-:S02]  /*07d0*/  ISETP.LT.OR P1, PT, R2, RZ, P1 ;  /* 0x000000ff0200720c */ /* 0x000fc40000f21670 */
[----:B------:R-:W-:Y:S02]  /*07e0*/  ISETP.LT.OR P2, PT, R4, RZ, P2 ;  /* 0x000000ff0400720c */ /* 0x000fe40001741670 */
[----:B------:R-:W-:Y:S02]  /*07f0*/  PLOP3.LUT P1, PT, P1, P0, PT, 0xf8, 0x8f ;  /* 0x00000000008f781c */ /* 0x000fe40000f21f70 */
[----:B------:R-:W-:Y:S02]  /*0800*/  PLOP3.LUT P2, PT, P2, P0, PT, 0xf8, 0x8f ;  /* 0x00000000008f781c */ /* 0x000fe40001741f70 */
[----:B0-----:R-:W-:Y:S02]  /*0810*/  IADD3 R4, P0, P3, R16, UR12, R13 ;  /* 0x0000000c10047c10 */ /* 0x001fe4000fb1e00d */
[----:B------:R-:W-:Y:S02]  /*0820*/  SHF.R.S32.HI R2, RZ, 0x1f, R16 ;  /* 0x0000001fff027819 */ /* 0x000fe40000011410 */
[----:B------:R-:W-:-:S02]  /*0830*/  ISETP.EQ.OR P2, PT, R9, 0x2, P2 ;  /* 0x000000020900780c */ /* 0x000fc40001742670 */
[----:B------:R-:W-:-:S03]  /*0840*/  IADD3.X R5, PT, PT, R2, UR13, R5, P0, P3 ;  /* 0x0000000d02057c10 */ /* 0x000fc600087e6405 */
[----:B------:R-:W0:Y:S02]  /*0850*/  @!P1 LDC R2, c[0x0][0x398] ;  /* 0x0000e600ff029b82 */ /* 0x000e240000000800 */
[----:B------:R-:W2:Y:S06]  /*0860*/  @!P1 LDG.E.U8 R13, desc[UR10][R4.64+0x1] ;  /* 0x0000010a040d9981 */ /* 0x000eac000c1e1100 */
[----:B------:R-:W3:Y:S01]  /*0870*/  @!P2 LDG.E.U8 R15, desc[UR10][R4.64+0x2] ;  /* 0x0000020a040fa981 */ /* 0x000ee2000c1e1100 */
[----:B------:R-:W1:Y:S01]  /*0880*/  @!P2 LDC R14, c[0x0][0x398] ;  /* 0x0000e600ff0eab82 */ /* 0x000e620000000800 */
[----:B0-----:R-:W-:-:S04]  /*0890*/  @!P1 IMAD R2, R2, UR8, R3 ;  /* 0x0000000802029c24 */ /* 0x001fc8000f8e0203 */
[----:B------:R-:W-:Y:S02]  /*08a0*/  @!P1 VIADD R2, R2, 0x1 ;  /* 0x0000000102029836 */ /* 0x000fe40000000000 */
[----:B-1----:R-:W-:Y:S02]  /*08b0*/  @!P2 IMAD R14, R14, UR8, R3 ;  /* 0x000000080e0eac24 */ /* 0x002fe4000f8e0203 */
[----:B------:R-:W2:Y:S02]  /*08c0*/  @!P1 LDC.S8 R3, c[0x3][R2] ;  /* 0x00c0000002039b82 */ /* 0x000ea40000000200 */
[----:B------:R-:W-:-:S06]  /*08d0*/  @!P2 VIADD R16, R14, 0x2 ;  /* 0x000000020e10a836 */ /* 0x000fcc0000000000 */
[----:B------:R-:W0:Y:S08]  /*08e0*/  @!P1 LDC.S8 R14, c[0x3][R2+0x9] ;  /* 0x00c00240020e9b82 */ /* 0x000e300000000200 */
[----:B------:R-:W3:Y:S08]  /*08f0*/  @!P2 LDC.S8 R17, c[0x3][R16] ;  /* 0x00c000001011ab82 */ /* 0x000ef00000000200 */
[----:B------:R-:W1:Y:S01]  /*0900*/  @!P2 LDC.S8 R18, c[0x3][R16+0x9] ;  /* 0x00c002401012ab82 */ /* 0x000e620000000200 */
[----:B--2---:R-:W-:-:S02]  /*0910*/  @!P1 IMAD R0, R13, R3, R0 ;  /* 0x000000030d009224 */ /* 0x004fc400078e0200 */
[----:B0-----:R-:W-:Y:S02]  /*0920*/  @!P1 IMAD R8, R13, R14, R8 ;  /* 0x0000000e0d089224 */ /* 0x001fe400078e0208 */
[C---:B---3--:R-:W-:Y:S02]  /*0930*/  @!P2 IMAD R0, R15.reuse, R17, R0 ;  /* 0x000000110f00a224 */ /* 0x048fe400078e0200 */
[----:B-1----:R-:W-:-:S07]  /*0940*/  @!P2 IMAD R8, R15, R18, R8 ;  /* 0x000000120f08a224 */ /* 0x002fce00078e0208 */
.L_x_40:
[----:B------:R-:W-:Y:S05]  /*0950*/  BRA.U UP0, `(.L_x_43) ;  /* 0xfffffff900047547 */ /* 0x000fea000b83ffff */
.L_x_37:
[----:B------:R-:W-:Y:S01]  /*0960*/  VIMNMX.RELU R0, PT, PT, R0, 0xff, PT ;  /* 0x000000ff00007848 */ /* 0x000fe20003fe1100 */
[----:B------:R-:W-:Y:S01]  /*0970*/  BSSY.RECONVERGENT B0, `(.L_x_44) ;  /* 0x0000010000007945 */ /* 0x000fe20003800200 */
[----:B------:R-:W-:-:S03]  /*0980*/  VIMNMX.RELU R8, PT, PT, R8, 0xff, PT ;  /* 0x000000ff08087848 */ /* 0x000fc60003fe1100 */
[----:B------:R-:W-:-:S04]  /*0990*/  IMAD R3, R0, R0, RZ ;  /* 0x0000000000037224 */ /* 0x000fc800078e02ff */
[----:B------:R-:W-:-:S05]  /*09a0*/  IMAD R3, R8, R8, R3 ;  /* 0x0000000808037224 */ /* 0x000fca00078e0203 */
[----:B------:R-:W-:-:S04]  /*09b0*/  I2FP.F32.U32 R3, R3 ;  /* 0x0000000300037245 */ /* 0x000fc80000201000 */
[----:B------:R-:W-:Y:S01]  /*09c0*/  IADD3 R0, PT, PT, R3, -0xd000000, RZ ;  /* 0xf300000003007810 */ /* 0x000fe20007ffe0ff */
[----:B------:R0:W1:Y:S03]  /*09d0*/  MUFU.RSQ R2, R3 ;  /* 0x0000000300027308 */ /* 0x0000660000001400 */
[----:B------:R-:W-:-:S13]  /*09e0*/  ISETP.GT.U32.AND P0, PT, R0, 0x727fffff, PT ;  /* 0x727fffff0000780c */ /* 0x000fda0003f04070 */
[----:B0-----:R-:W-:Y:S05]  /*09f0*/  @!P0 BRA `(.L_x_45) ;  /* 0x00000000000c8947 */ /* 0x001fea0003800000 */
[----:B------:R-:W-:-:S07]  /*0a00*/  MOV R9, 0xa20 ;  /* 0x00000a2000097802 */ /* 0x000fce0000000f00 */
[----:B-1----:R-:W-:Y:S05]  /*0a10*/  CALL.REL.NOINC `($__internal_1_$__cuda_sm20_sqrt_rn_f32_slowpath) ;  /* 0x0000000000387944 */ /* 0x002fea0003c00000 */
[----:B------:R-:W-:Y:S05]  /*0a20*/  BRA `(.L_x_46) ;  /* 0x0000000000107947 */ /* 0x000fea0003800000 */
.L_x_45:
[----:B-1----:R-:W-:Y:S01]  /*0a30*/  FMUL.FTZ R0, R3, R2 ;  /* 0x0000000203007220 */ /* 0x002fe20000410000 */
[----:B------:R-:W-:-:S03]  /*0a40*/  FMUL.FTZ R2, R2, 0.5 ;  /* 0x3f00000002027820 */ /* 0x000fc60000410000 */
[----:B------:R-:W-:-:S04]  /*0a50*/  FFMA R3, -R0, R0, R3 ;  /* 0x0000000000037223 */ /* 0x000fc80000000103 */
[----:B------:R-:W-:-:S07]  /*0a60*/  FFMA R0, R3, R2, R0 ;  /* 0x0000000203007223 */ /* 0x000fce0000000000 */
.L_x_46:
[----:B------:R-:W-:Y:S05]  /*0a70*/  BSYNC.RECONVERGENT B0 ;  /* 0x0000000000007941 */ /* 0x000fea0003800200 */
.L_x_44:
[----:B------:R-:W0:Y:S01]  /*0a80*/  LDCU UR6, c[0x0][0x390] ;  /* 0x00007200ff0677ac */ /* 0x000e220008000800 */
[----:B------:R-:W1:Y:S01]  /*0a90*/  F2I.TRUNC.NTZ R5, R0 ;  /* 0x0000000000057305 */ /* 0x000e62000020f100 */
[----:B------:R-:W2:Y:S01]  /*0aa0*/  LDCU.64 UR4, c[0x0][0x388] ;  /* 0x00007100ff0477ac */ /* 0x000ea20008000a00 */
[----:B0-----:R-:W-:-:S05]  /*0ab0*/  IMAD R2, R6, UR6, R7 ;  /* 0x0000000606027c24 */ /* 0x001fca000f8e0207 */
[----:B--2---:R-:W-:-:S05]  /*0ac0*/  IADD3 R2, P0, PT, R2, UR4, RZ ;  /* 0x0000000402027c10 */ /* 0x004fca000ff1e0ff */
[----:B------:R-:W-:-:S05]  /*0ad0*/  IMAD.X R3, RZ, RZ, UR5, P0 ;  /* 0x00000005ff037e24 */ /* 0x000fca00080e06ff */
[----:B-1----:R-:W-:Y:S01]  /*0ae0*/  STG.E.U8 desc[UR10][R2.64], R5 ;  /* 0x0000000502007986 */ /* 0x002fe2000c10110a */
[----:B------:R-:W-:Y:S05]  /*0af0*/  EXIT ;  /* 0x000000000000794d */ /* 0x000fea0003800000 */
        .weak           $__internal_1_$__cuda_sm20_sqrt_rn_f32_slowpath
        .type           $__internal_1_$__cuda_sm20_sqrt_rn_f32_slowpath,@function
        .size           $__internal_1_$__cuda_sm20_sqrt_rn_f32_slowpath,(.L_x_51 - $__internal_1_$__cuda_sm20_sqrt_rn_f32_slowpath)
$__internal_1_$__cuda_sm20_sqrt_rn_f32_slowpath:
[----:B------:R-:W-:-:S13]  /*0b00*/  LOP3.LUT P0, RZ, R3, 0x7fffffff, RZ, 0xc0, !PT ;  /* 0x7fffffff03ff7812 */ /* 0x000fda000780c0ff */
[----:B------:R-:W-:Y:S01]  /*0b10*/  @!P0 IMAD.MOV.U32 R2, RZ, RZ, R3 ;  /* 0x000000ffff028224 */ /* 0x000fe200078e0003 */
[----:B------:R-:W-:Y:S06]  /*0b20*/  @!P0 BRA `(.L_x_47) ;  /* 0x0000000000448947 */ /* 0x000fec0003800000 */
[----:B------:R-:W-:Y:S02]  /*0b30*/  FSETP.GEU.FTZ.AND P0, PT, R3, RZ, PT ;  /* 0x000000ff0300720b */ /* 0x000fe40003f1e000 */
[----:B------:R-:W-:-:S11]  /*0b40*/  MOV R0, R3 ;  /* 0x0000000300007202 */ /* 0x000fd60000000f00 */
[----:B------:R-:W-:Y:S01]  /*0b50*/  @!P0 IMAD.MOV.U32 R2, RZ, RZ, 0x7fffffff ;  /* 0x7fffffffff028424 */ /* 0x000fe200078e00ff */
[----:B------:R-:W-:Y:S06]  /*0b60*/  @!P0 BRA `(.L_x_47) ;  /* 0x0000000000348947 */ /* 0x000fec0003800000 */
[----:B------:R-:W-:-:S13]  /*0b70*/  FSETP.GTU.FTZ.AND P0, PT, |R0|, +INF , PT ;  /* 0x7f8000000000780b */ /* 0x000fda0003f1c200 */
[----:B------:R-:W-:Y:S01]  /*0b80*/  @P0 FADD.FTZ R2, R0, 1 ;  /* 0x3f80000000020421 */ /* 0x000fe20000010000 */
[----:B------:R-:W-:Y:S06]  /*0b90*/  @P0 BRA `(.L_x_47) ;  /* 0x0000000000280947 */ /* 0x000fec0003800000 */
[----:B------:R-:W-:-:S13]  /*0ba0*/  FSETP.NEU.FTZ.AND P0, PT, |R0|, +INF , PT ;  /* 0x7f8000000000780b */ /* 0x000fda0003f1d200 */
[----:B------:R-:W-:-:S04]  /*0bb0*/  @P0 FFMA R3, R0, 1.84467440737095516160e+19, RZ ;  /* 0x5f80000000030823 */ /* 0x000fc800000000ff */
[----:B------:R-:W0:Y:S02]  /*0bc0*/  @P0 MUFU.RSQ R2, R3 ;  /* 0x0000000300020308 */ /* 0x000e240000001400 */
[----:B0-----:R-:W-:Y:S01]  /*0bd0*/  @P0 FMUL.FTZ R4, R3, R2 ;  /* 0x0000000203040220 */ /* 0x001fe20000410000 */
[----:B------:R-:W-:Y:S01]  /*0be0*/  @P0 FMUL.FTZ R8, R2, 0.5 ;  /* 0x3f00000002080820 */ /* 0x000fe20000410000 */
[----:B------:R-:W-:Y:S02]  /*0bf0*/  @!P0 IMAD.MOV.U32 R2, RZ, RZ, R0 ;  /* 0x000000ffff028224 */ /* 0x000fe400078e0000 */
[----:B------:R-:W-:-:S04]  /*0c00*/  @P0 FADD.FTZ R5, -R4, -RZ ;  /* 0x800000ff04050221 */ /* 0x000fc80000010100 */
[----:B------:R-:W-:-:S04]  /*0c10*/  @P0 FFMA R5, R4, R5, R3 ;  /* 0x0000000504050223 */ /* 0x000fc80000000003 */
[----:B------:R-:W-:-:S04]  /*0c20*/  @P0 FFMA R5, R5, R8, R4 ;  /* 0x0000000805050223 */ /* 0x000fc80000000004 */
[----:B------:R-:W-:-:S07]  /*0c30*/  @P0 FMUL.FTZ R2, R5, 2.3283064365386962891e-10 ;  /* 0x2f80000005020820 */ /* 0x000fce0000410000 */
.L_x_47:
[----:B------:R-:W-:Y:S01]  /*0c40*/  HFMA2 R3, -RZ, RZ, 0, 0 ;  /* 0x00000000ff037431 */ /* 0x000fe200000001ff */
[----:B------:R-:W-:Y:S01]  /*0c50*/  MOV R0, R2 ;  /* 0x0000000200007202 */ /* 0x000fe20000000f00 */
[----:B------:R-:W-:-:S04]  /*0c60*/  IMAD.MOV.U32 R2, RZ, RZ, R9 ;  /* 0x000000ffff027224 */ /* 0x000fc800078e0009 */
[----:B------:R-:W-:Y:S05]  /*0c70*/  RET.REL.NODEC R2 `(_Z5sobelPhS_iij) ;  /* 0xfffffff002e07950 */ /* 0x000fea0003c3ffff */
.L_x_48:
        /* <DEDUP_REMOVED lines=16> */
.L_x_51:


//--------------------- .text._Z16rgb_to_grayscalePhS_iiii --------------------------
	.section	.text._Z16rgb_to_grayscalePhS_iiii,"ax",@progbits
	.align	128
        .global         _Z16rgb_to_grayscalePhS_iiii
        .type           _Z16rgb_to_grayscalePhS_iiii,@function
        .size           _Z16rgb_to_grayscalePhS_iiii,(.L_x_54 - _Z16rgb_to_grayscalePhS_iiii)
        .other          _Z16rgb_to_grayscalePhS_iiii,@"STO_CUDA_ENTRY STV_DEFAULT"
_Z16rgb_to_grayscalePhS_iiii:
.text._Z16rgb_to_grayscalePhS_iiii:
[----:B------:R-:W-:Y:S01]  /*0000*/  LDC R1, c[0x0][0x37c] ;  /* 0x0000df00ff017b82 */ /* 0x000fe20000000800 */
[----:B------:R-:W0:Y:S07]  /*0010*/  S2R R2, SR_TID.Y ;  /* 0x0000000000027919 */ /* 0x000e2e0000002200 */
[----:B------:R-:W1:Y:S01]  /*0020*/  LDC R0, c[0x0][0x360] ;  /* 0x0000d800ff007b82 */ /* 0x000e620000000800 */
[----:B------:R-:W2:Y:S01]  /*0030*/  LDCU.64 UR6, c[0x0][0x390] ;  /* 0x00007200ff0677ac */ /* 0x000ea20008000a00 */
[----:B------:R-:W1:Y:S06]  /*0040*/  S2R R3, SR_TID.X ;  /* 0x0000000000037919 */ /* 0x000e6c0000002100 */
[----:B------:R-:W0:Y:S08]  /*0050*/  S2UR UR5, SR_CTAID.Y ;  /* 0x00000000000579c3 */ /* 0x000e300000002600 */
[----:B------:R-:W0:Y:S08]  /*0060*/  LDC R5, c[0x0][0x364] ;  /* 0x0000d900ff057b82 */ /* 0x000e300000000800 */
[----:B------:R-:W1:Y:S01]  /*0070*/  S2UR UR4, SR_CTAID.X ;  /* 0x00000000000479c3 */ /* 0x000e620000002500 */
[----:B0-----:R-:W-:-:S05]  /*0080*/  IMAD R5, R5, UR5, R2 ;  /* 0x0000000505057c24 */ /* 0x001fca000f8e0202 */
[----:B--2---:R-:W-:Y:S01]  /*0090*/  ISETP.GE.AND P0, PT, R5, UR7, PT ;  /* 0x0000000705007c0c */ /* 0x004fe2000bf06270 */
[----:B-1----:R-:W-:-:S05]  /*00a0*/  IMAD R0, R0, UR4, R3 ;  /* 0x0000000400007c24 */ /* 0x002fca000f8e0203 */
[----:B------:R-:W-:-:S13]  /*00b0*/  ISETP.GE.OR P0, PT, R0, UR6, P0 ;  /* 0x0000000600007c0c */ /* 0x000fda0008706670 */
[----:B------:R-:W-:Y:S05]  /*00c0*/  @P0 EXIT ;  /* 0x000000000000094d */ /* 0x000fea0003800000 */
[----:B------:R-:W0:Y:S01]  /*00d0*/  LDCU.64 UR6, c[0x0][0x398] ;  /* 0x00007300ff0677ac */ /* 0x000e220008000a00 */
[----:B------:R-:W1:Y:S01]  /*00e0*/  LDCU.128 UR8, c[0x0][0x380] ;  /* 0x00007000ff0877ac */ /* 0x000e620008000c00 */
[----:B------:R-:W2:Y:S01]  /*00f0*/  LDCU.64 UR4, c[0x0][0x358] ;  /* 0x00006b00ff0477ac */ /* 0x000ea20008000a00 */
[----:B0-----:R-:W-:-:S04]  /*0100*/  IMAD R3, R5, UR6, RZ ;  /* 0x0000000605037c24 */ /* 0x001fc8000f8e02ff */
[----:B------:R-:W-:-:S05]  /*0110*/  IMAD R3, R0, 0x3, R3 ;  /* 0x0000000300037824 */ /* 0x000fca00078e0203 */
[----:B-1----:R-:W-:-:S04]  /*0120*/  IADD3 R2, P0, PT, R3, UR8, RZ ;  /* 0x0000000803027c10 */ /* 0x002fc8000ff1e0ff */
[----:B------:R-:W-:-:S05]  /*0130*/  LEA.HI.X.SX32 R3, R3, UR9, 0x1, P0 ;  /* 0x0000000903037c11 */ /* 0x000fca00080f0eff */
[----:B--2---:R-:W2:Y:S04]  /*0140*/  LDG.E.U8 R7, desc[UR4][R2.64+0x2] ;  /* 0x0000020402077981 */ /* 0x004ea8000c1e1100 */
[----:B------:R-:W3:Y:S04]  /*0150*/  LDG.E.U8 R6, desc[UR4][R2.64+0x1] ;  /* 0x0000010402067981 */ /* 0x000ee8000c1e1100 */
[----:B------:R-:W4:Y:S01]  /*0160*/  LDG.E.U8 R4, desc[UR4][R2.64] ;  /* 0x0000000402047981 */ /* 0x000f22000c1e1100 */
[----:B------:R-:W-:Y:S01]  /*0170*/  IMAD R0, R5, UR7, R0 ;  /* 0x0000000705007c24 */ /* 0x000fe2000f8e0200 */
[----:B--2---:R-:W-:-:S02]  /*0180*/  I2FP.F32.U32 R7, R7 ;  /* 0x0000000700077245 */ /* 0x004fc40000201000 */
[----:B---3--:R-:W-:-:S03]  /*0190*/  I2FP.F32.U32 R6, R6 ;  /* 0x0000000600067245 */ /* 0x008fc60000201000 */
[----:B------:R-:W-:Y:S01]  /*01a0*/  FMUL R7, R7, 0.29899999499320983887 ;  /* 0x3e99168707077820 */ /* 0x000fe20000400000 */
[----:B----4-:R-:W-:-:S03]  /*01b0*/  I2FP.F32.U32 R9, R4 ;  /* 0x0000000400097245 */ /* 0x010fc60000201000 */
[----:B------:R-:W-:Y:S01]  /*01c0*/  FFMA R6, R6, 0.58700001239776611328, R7 ;  /* 0x3f1645a206067823 */ /* 0x000fe20000000007 */
[----:B------:R-:W-:-:S03]  /*01d0*/  IADD3 R4, P0, PT, R0, UR10, RZ ;  /* 0x0000000a00047c10 */ /* 0x000fc6000ff1e0ff */
[----:B------:R-:W-:Y:S01]  /*01e0*/  FFMA R6, R9, 0.11400000005960464478, R6 ;  /* 0x3de978d509067823 */ /* 0x000fe20000000006 */
[----:B------:R-:W-:-:S03]  /*01f0*/  LEA.HI.X.SX32 R5, R0, UR11, 0x1, P0 ;  /* 0x0000000b00057c11 */ /* 0x000fc600080f0eff */
[----:B------:R-:W0:Y:S02]  /*0200*/  F2I.U32.TRUNC.NTZ R7, R6 ;  /* 0x0000000600077305 */ /* 0x000e24000020f000 */
[----:B0-----:R-:W-:Y:S01]  /*0210*/  STG.E.U8 desc[UR4][R4.64], R7 ;  /* 0x0000000704007986 */ /* 0x001fe2000c101104 */
[----:B------:R-:W-:Y:S05]  /*0220*/  EXIT ;  /* 0x000000000000794d */ /* 0x000fea0003800000 */
.L_x_49:
        /* <DEDUP_REMOVED lines=13> */
.L_x_54:


//--------------------- .nv.shared.reserved.0     --------------------------
	.section	.nv.shared.reserved.0,"aw",@nobits
	.weak		__nv_reservedSMEM_offset_0_alias
	.size		__nv_reservedSMEM_offset_0_alias, 0, 64
	.other		__nv_reservedSMEM_offset_0_alias,@"STO_CUDA_RESERVED_SHARED STV_DEFAULT"
__nv_reservedSMEM_offset_0_alias:
	.zero		0
	.zero		64


//--------------------- .nv.constant0._Z8gaussianPhS_iij --------------------------
	.section	.nv.constant0._Z8gaussianPhS_iij,"a",@progbits
	.sectionflags	@""
	.align	4
.nv.constant0._Z8gaussianPhS_iij:
	.zero		924


//--------------------- .nv.constant0._Z5sobelPhS_iij --------------------------
	.section	.nv.constant0._Z5sobelPhS_iij,"a",@progbits
	.sectionflags	@""
	.align	4
.nv.constant0._Z5sobelPhS_iij:
	.zero		924


//--------------------- .nv.constant0._Z16rgb_to_grayscalePhS_iiii --------------------------
	.section	.nv.constant0._Z16rgb_to_grayscalePhS_iiii,"a",@progbits
	.sectionflags	@""
	.align	4
.nv.constant0._Z16rgb_to_grayscalePhS_iiii:
	.zero		928


//--------------------- SYMBOLS --------------------------

	.type		.nv.reservedSmem.offset0,@object
	.size		.nv.reservedSmem.offset0,0x4
